//
// Generated by NVIDIA NVVM Compiler
//
// Compiler Build ID: CL-36424714
// Cuda compilation tools, release 13.0, V13.0.88
// Based on NVVM 20.0.0
//

.version 9.0
.target sm_100
.address_size 64

	// .globl	_ZN3cub18CUB_300001_SM_10006detail11EmptyKernelIvEEvv
.global .align 1 .b8 _ZN30_INTERNAL_e7b38eb4_4_k_cu_main4cuda3std3__45__cpo5beginE[1];
.global .align 1 .b8 _ZN30_INTERNAL_e7b38eb4_4_k_cu_main4cuda3std3__45__cpo3endE[1];
.global .align 1 .b8 _ZN30_INTERNAL_e7b38eb4_4_k_cu_main4cuda3std3__45__cpo6cbeginE[1];
.global .align 1 .b8 _ZN30_INTERNAL_e7b38eb4_4_k_cu_main4cuda3std3__45__cpo4cendE[1];
.global .align 1 .b8 _ZN30_INTERNAL_e7b38eb4_4_k_cu_main4cuda3std3__45__cpo6rbeginE[1];
.global .align 1 .b8 _ZN30_INTERNAL_e7b38eb4_4_k_cu_main4cuda3std3__45__cpo4rendE[1];
.global .align 1 .b8 _ZN30_INTERNAL_e7b38eb4_4_k_cu_main4cuda3std3__45__cpo7crbeginE[1];
.global .align 1 .b8 _ZN30_INTERNAL_e7b38eb4_4_k_cu_main4cuda3std3__45__cpo5crendE[1];
.global .align 1 .b8 _ZN30_INTERNAL_e7b38eb4_4_k_cu_main4cuda3std3__432_GLOBAL__N__e7b38eb4_4_k_cu_main6ignoreE[1];
.global .align 1 .b8 _ZN30_INTERNAL_e7b38eb4_4_k_cu_main4cuda3std3__419piecewise_constructE[1];
.global .align 1 .b8 _ZN30_INTERNAL_e7b38eb4_4_k_cu_main4cuda3std3__48in_placeE[1];
.global .align 1 .b8 _ZN30_INTERNAL_e7b38eb4_4_k_cu_main4cuda3std3__420unreachable_sentinelE[1];
.global .align 1 .b8 _ZN30_INTERNAL_e7b38eb4_4_k_cu_main4cuda3std3__47nulloptE[1];
.global .align 1 .b8 _ZN30_INTERNAL_e7b38eb4_4_k_cu_main4cuda3std3__48unexpectE[1];
.global .align 1 .b8 _ZN30_INTERNAL_e7b38eb4_4_k_cu_main4cuda3std6ranges3__45__cpo4swapE[1];
.global .align 1 .b8 _ZN30_INTERNAL_e7b38eb4_4_k_cu_main4cuda3std6ranges3__45__cpo9iter_moveE[1];
.global .align 1 .b8 _ZN30_INTERNAL_e7b38eb4_4_k_cu_main4cuda3std6ranges3__45__cpo5beginE[1];
.global .align 1 .b8 _ZN30_INTERNAL_e7b38eb4_4_k_cu_main4cuda3std6ranges3__45__cpo3endE[1];
.global .align 1 .b8 _ZN30_INTERNAL_e7b38eb4_4_k_cu_main4cuda3std6ranges3__45__cpo6cbeginE[1];
.global .align 1 .b8 _ZN30_INTERNAL_e7b38eb4_4_k_cu_main4cuda3std6ranges3__45__cpo4cendE[1];
.global .align 1 .b8 _ZN30_INTERNAL_e7b38eb4_4_k_cu_main4cuda3std6ranges3__45__cpo7advanceE[1];
.global .align 1 .b8 _ZN30_INTERNAL_e7b38eb4_4_k_cu_main4cuda3std6ranges3__45__cpo9iter_swapE[1];
.global .align 1 .b8 _ZN30_INTERNAL_e7b38eb4_4_k_cu_main4cuda3std6ranges3__45__cpo4nextE[1];
.global .align 1 .b8 _ZN30_INTERNAL_e7b38eb4_4_k_cu_main4cuda3std6ranges3__45__cpo4prevE[1];
.global .align 1 .b8 _ZN30_INTERNAL_e7b38eb4_4_k_cu_main4cuda3std6ranges3__45__cpo4dataE[1];
.global .align 1 .b8 _ZN30_INTERNAL_e7b38eb4_4_k_cu_main4cuda3std6ranges3__45__cpo5cdataE[1];
.global .align 1 .b8 _ZN30_INTERNAL_e7b38eb4_4_k_cu_main4cuda3std6ranges3__45__cpo4sizeE[1];
.global .align 1 .b8 _ZN30_INTERNAL_e7b38eb4_4_k_cu_main4cuda3std6ranges3__45__cpo5ssizeE[1];
.global .align 1 .b8 _ZN30_INTERNAL_e7b38eb4_4_k_cu_main4cuda3std6ranges3__45__cpo8distanceE[1];
.global .align 1 .b8 _ZN30_INTERNAL_e7b38eb4_4_k_cu_main6thrust24THRUST_300001_SM_1000_NS8cuda_cub3parE[1];
.global .align 1 .b8 _ZN30_INTERNAL_e7b38eb4_4_k_cu_main6thrust24THRUST_300001_SM_1000_NS8cuda_cub10par_nosyncE[1];
.global .align 1 .b8 _ZN30_INTERNAL_e7b38eb4_4_k_cu_main6thrust24THRUST_300001_SM_1000_NS6system6detail10sequential3seqE[1];
.global .align 1 .b8 _ZN30_INTERNAL_e7b38eb4_4_k_cu_main6thrust24THRUST_300001_SM_1000_NS12placeholders2_1E[1];
.global .align 1 .b8 _ZN30_INTERNAL_e7b38eb4_4_k_cu_main6thrust24THRUST_300001_SM_1000_NS12placeholders2_2E[1];
.global .align 1 .b8 _ZN30_INTERNAL_e7b38eb4_4_k_cu_main6thrust24THRUST_300001_SM_1000_NS12placeholders2_3E[1];
.global .align 1 .b8 _ZN30_INTERNAL_e7b38eb4_4_k_cu_main6thrust24THRUST_300001_SM_1000_NS12placeholders2_4E[1];
.global .align 1 .b8 _ZN30_INTERNAL_e7b38eb4_4_k_cu_main6thrust24THRUST_300001_SM_1000_NS12placeholders2_5E[1];
.global .align 1 .b8 _ZN30_INTERNAL_e7b38eb4_4_k_cu_main6thrust24THRUST_300001_SM_1000_NS12placeholders2_6E[1];
.global .align 1 .b8 _ZN30_INTERNAL_e7b38eb4_4_k_cu_main6thrust24THRUST_300001_SM_1000_NS12placeholders2_7E[1];
.global .align 1 .b8 _ZN30_INTERNAL_e7b38eb4_4_k_cu_main6thrust24THRUST_300001_SM_1000_NS12placeholders2_8E[1];
.global .align 1 .b8 _ZN30_INTERNAL_e7b38eb4_4_k_cu_main6thrust24THRUST_300001_SM_1000_NS12placeholders2_9E[1];
.global .align 1 .b8 _ZN30_INTERNAL_e7b38eb4_4_k_cu_main6thrust24THRUST_300001_SM_1000_NS12placeholders3_10E[1];
.global .align 1 .b8 _ZN30_INTERNAL_e7b38eb4_4_k_cu_main6thrust24THRUST_300001_SM_1000_NS3seqE[1];

.visible .entry _ZN3cub18CUB_300001_SM_10006detail11EmptyKernelIvEEvv()
{


	ret;

}
	// .globl	_ZN3cub18CUB_300001_SM_10006detail8for_each13static_kernelINS2_12policy_hub_t12policy_500_tEmN6thrust24THRUST_300001_SM_1000_NS8cuda_cub20__uninitialized_fill7functorINS7_10device_ptrIdEEdEEEEvT0_T1_
.visible .entry _ZN3cub18CUB_300001_SM_10006detail8for_each13static_kernelINS2_12policy_hub_t12policy_500_tEmN6thrust24THRUST_300001_SM_1000_NS8cuda_cub20__uninitialized_fill7functorINS7_10device_ptrIdEEdEEEEvT0_T1_(
	.param .u64 _ZN3cub18CUB_300001_SM_10006detail8for_each13static_kernelINS2_12policy_hub_t12policy_500_tEmN6thrust24THRUST_300001_SM_1000_NS8cuda_cub20__uninitialized_fill7functorINS7_10device_ptrIdEEdEEEEvT0_T1__param_0,
	.param .align 8 .b8 _ZN3cub18CUB_300001_SM_10006detail8for_each13static_kernelINS2_12policy_hub_t12policy_500_tEmN6thrust24THRUST_300001_SM_1000_NS8cuda_cub20__uninitialized_fill7functorINS7_10device_ptrIdEEdEEEEvT0_T1__param_1[16]
)
.maxntid 256
{
	.reg .pred 	%p<4>;
	.reg .b32 	%r<5>;
	.reg .b64 	%rd<16>;
	.reg .b64 	%fd<3>;

	ld.param.f64 	%fd2, [_ZN3cub18CUB_300001_SM_10006detail8for_each13static_kernelINS2_12policy_hub_t12policy_500_tEmN6thrust24THRUST_300001_SM_1000_NS8cuda_cub20__uninitialized_fill7functorINS7_10device_ptrIdEEdEEEEvT0_T1__param_1+8];
	ld.param.u64 	%rd4, [_ZN3cub18CUB_300001_SM_10006detail8for_each13static_kernelINS2_12policy_hub_t12policy_500_tEmN6thrust24THRUST_300001_SM_1000_NS8cuda_cub20__uninitialized_fill7functorINS7_10device_ptrIdEEdEEEEvT0_T1__param_1];
	ld.param.u64 	%rd5, [_ZN3cub18CUB_300001_SM_10006detail8for_each13static_kernelINS2_12policy_hub_t12policy_500_tEmN6thrust24THRUST_300001_SM_1000_NS8cuda_cub20__uninitialized_fill7functorINS7_10device_ptrIdEEdEEEEvT0_T1__param_0];
	mov.u32 	%r2, %ctaid.x;
	mul.wide.u32 	%rd1, %r2, 512;
	sub.s64 	%rd2, %rd5, %rd1;
	setp.lt.u64 	%p1, %rd2, 512;
	@%p1 bra 	$L__BB1_2;
	mov.u32 	%r4, %tid.x;
	cvta.to.global.u64 	%rd11, %rd4;
	cvt.u64.u32 	%rd12, %r4;
	add.s64 	%rd13, %rd1, %rd12;
	shl.b64 	%rd14, %rd13, 3;
	add.s64 	%rd15, %rd11, %rd14;
	st.global.f64 	[%rd15], %fd2;
	st.global.f64 	[%rd15+2048], %fd2;
	bra.uni 	$L__BB1_6;
$L__BB1_2:
	cvta.to.global.u64 	%rd6, %rd4;
	mov.u32 	%r1, %tid.x;
	cvt.u64.u32 	%rd7, %r1;
	setp.le.u64 	%p2, %rd2, %rd7;
	add.s64 	%rd8, %rd1, %rd7;
	shl.b64 	%rd9, %rd8, 3;
	add.s64 	%rd3, %rd6, %rd9;
	@%p2 bra 	$L__BB1_4;
	st.global.f64 	[%rd3], %fd2;
$L__BB1_4:
	add.s32 	%r3, %r1, 256;
	cvt.u64.u32 	%rd10, %r3;
	setp.le.u64 	%p3, %rd2, %rd10;
	@%p3 bra 	$L__BB1_6;
	st.global.f64 	[%rd3+2048], %fd2;
$L__BB1_6:
	ret;

}
	// .globl	_ZN3cub18CUB_300001_SM_10006detail9transform16transform_kernelINS2_10policy_hubILb1EN4cuda3std3__45tupleIJN6thrust24THRUST_300001_SM_1000_NS17counting_iteratorIiNSA_11use_defaultESC_SC_EEEEEE10policy1000Ei7rng_gpuNSA_6detail15normal_iteratorINSA_10device_ptrIdEEEEJSD_EEEvT0_iT1_T2_DpNS2_10kernel_argIT3_EE
.visible .entry _ZN3cub18CUB_300001_SM_10006detail9transform16transform_kernelINS2_10policy_hubILb1EN4cuda3std3__45tupleIJN6thrust24THRUST_300001_SM_1000_NS17counting_iteratorIiNSA_11use_defaultESC_SC_EEEEEE10policy1000Ei7rng_gpuNSA_6detail15normal_iteratorINSA_10device_ptrIdEEEEJSD_EEEvT0_iT1_T2_DpNS2_10kernel_argIT3_EE(
	.param .u32 _ZN3cub18CUB_300001_SM_10006detail9transform16transform_kernelINS2_10policy_hubILb1EN4cuda3std3__45tupleIJN6thrust24THRUST_300001_SM_1000_NS17counting_iteratorIiNSA_11use_defaultESC_SC_EEEEEE10policy1000Ei7rng_gpuNSA_6detail15normal_iteratorINSA_10device_ptrIdEEEEJSD_EEEvT0_iT1_T2_DpNS2_10kernel_argIT3_EE_param_0,
	.param .u32 _ZN3cub18CUB_300001_SM_10006detail9transform16transform_kernelINS2_10policy_hubILb1EN4cuda3std3__45tupleIJN6thrust24THRUST_300001_SM_1000_NS17counting_iteratorIiNSA_11use_defaultESC_SC_EEEEEE10policy1000Ei7rng_gpuNSA_6detail15normal_iteratorINSA_10device_ptrIdEEEEJSD_EEEvT0_iT1_T2_DpNS2_10kernel_argIT3_EE_param_1,
	.param .align 4 .b8 _ZN3cub18CUB_300001_SM_10006detail9transform16transform_kernelINS2_10policy_hubILb1EN4cuda3std3__45tupleIJN6thrust24THRUST_300001_SM_1000_NS17counting_iteratorIiNSA_11use_defaultESC_SC_EEEEEE10policy1000Ei7rng_gpuNSA_6detail15normal_iteratorINSA_10device_ptrIdEEEEJSD_EEEvT0_iT1_T2_DpNS2_10kernel_argIT3_EE_param_2[12],
	.param .align 8 .b8 _ZN3cub18CUB_300001_SM_10006detail9transform16transform_kernelINS2_10policy_hubILb1EN4cuda3std3__45tupleIJN6thrust24THRUST_300001_SM_1000_NS17counting_iteratorIiNSA_11use_defaultESC_SC_EEEEEE10policy1000Ei7rng_gpuNSA_6detail15normal_iteratorINSA_10device_ptrIdEEEEJSD_EEEvT0_iT1_T2_DpNS2_10kernel_argIT3_EE_param_3[8],
	.param .align 8 .b8 _ZN3cub18CUB_300001_SM_10006detail9transform16transform_kernelINS2_10policy_hubILb1EN4cuda3std3__45tupleIJN6thrust24THRUST_300001_SM_1000_NS17counting_iteratorIiNSA_11use_defaultESC_SC_EEEEEE10policy1000Ei7rng_gpuNSA_6detail15normal_iteratorINSA_10device_ptrIdEEEEJSD_EEEvT0_iT1_T2_DpNS2_10kernel_argIT3_EE_param_4[16]
)
.maxntid 128
{
	.reg .pred 	%p<27>;
	.reg .b32 	%r<192>;
	.reg .b32 	%f<35>;
	.reg .b64 	%rd<21>;
	.reg .b64 	%fd<11>;

	ld.param.u32 	%r177, [_ZN3cub18CUB_300001_SM_10006detail9transform16transform_kernelINS2_10policy_hubILb1EN4cuda3std3__45tupleIJN6thrust24THRUST_300001_SM_1000_NS17counting_iteratorIiNSA_11use_defaultESC_SC_EEEEEE10policy1000Ei7rng_gpuNSA_6detail15normal_iteratorINSA_10device_ptrIdEEEEJSD_EEEvT0_iT1_T2_DpNS2_10kernel_argIT3_EE_param_2];
	ld.param.f32 	%f1, [_ZN3cub18CUB_300001_SM_10006detail9transform16transform_kernelINS2_10policy_hubILb1EN4cuda3std3__45tupleIJN6thrust24THRUST_300001_SM_1000_NS17counting_iteratorIiNSA_11use_defaultESC_SC_EEEEEE10policy1000Ei7rng_gpuNSA_6detail15normal_iteratorINSA_10device_ptrIdEEEEJSD_EEEvT0_iT1_T2_DpNS2_10kernel_argIT3_EE_param_2+4];
	ld.param.f32 	%f2, [_ZN3cub18CUB_300001_SM_10006detail9transform16transform_kernelINS2_10policy_hubILb1EN4cuda3std3__45tupleIJN6thrust24THRUST_300001_SM_1000_NS17counting_iteratorIiNSA_11use_defaultESC_SC_EEEEEE10policy1000Ei7rng_gpuNSA_6detail15normal_iteratorINSA_10device_ptrIdEEEEJSD_EEEvT0_iT1_T2_DpNS2_10kernel_argIT3_EE_param_2+8];
	ld.param.u32 	%r56, [_ZN3cub18CUB_300001_SM_10006detail9transform16transform_kernelINS2_10policy_hubILb1EN4cuda3std3__45tupleIJN6thrust24THRUST_300001_SM_1000_NS17counting_iteratorIiNSA_11use_defaultESC_SC_EEEEEE10policy1000Ei7rng_gpuNSA_6detail15normal_iteratorINSA_10device_ptrIdEEEEJSD_EEEvT0_iT1_T2_DpNS2_10kernel_argIT3_EE_param_0];
	ld.param.u64 	%rd7, [_ZN3cub18CUB_300001_SM_10006detail9transform16transform_kernelINS2_10policy_hubILb1EN4cuda3std3__45tupleIJN6thrust24THRUST_300001_SM_1000_NS17counting_iteratorIiNSA_11use_defaultESC_SC_EEEEEE10policy1000Ei7rng_gpuNSA_6detail15normal_iteratorINSA_10device_ptrIdEEEEJSD_EEEvT0_iT1_T2_DpNS2_10kernel_argIT3_EE_param_3];
	ld.param.u32 	%r55, [_ZN3cub18CUB_300001_SM_10006detail9transform16transform_kernelINS2_10policy_hubILb1EN4cuda3std3__45tupleIJN6thrust24THRUST_300001_SM_1000_NS17counting_iteratorIiNSA_11use_defaultESC_SC_EEEEEE10policy1000Ei7rng_gpuNSA_6detail15normal_iteratorINSA_10device_ptrIdEEEEJSD_EEEvT0_iT1_T2_DpNS2_10kernel_argIT3_EE_param_1];
	cvta.to.global.u64 	%rd1, %rd7;
	shl.b32 	%r57, %r55, 7;
	mov.u32 	%r58, %ctaid.x;
	mul.lo.s32 	%r2, %r57, %r58;
	sub.s32 	%r59, %r56, %r2;
	min.s32 	%r3, %r57, %r59;
	setp.gt.s32 	%p1, %r57, %r59;
	@%p1 bra 	$L__BB2_8;
	setp.lt.s32 	%p2, %r55, 1;
	@%p2 bra 	$L__BB2_25;
	mov.u32 	%r4, %tid.x;
	sub.f32 	%f3, %f2, %f1;
	and.b32  	%r5, %r55, 3;
	setp.lt.u32 	%p3, %r55, 4;
	mov.b32 	%r187, 0;
	@%p3 bra 	$L__BB2_5;
	and.b32  	%r187, %r55, 2147483644;
	neg.s32 	%r171, %r187;
	mul.wide.s32 	%rd8, %r2, 8;
	add.s64 	%rd9, %rd8, %rd1;
	add.s64 	%rd2, %rd9, 2048;
	mov.u32 	%r170, %r4;
$L__BB2_4:
	mul.wide.s32 	%rd10, %r170, 8;
	add.s64 	%rd11, %rd2, %rd10;
	mul.hi.u32 	%r61, %r177, -1131474031;
	shr.u32 	%r62, %r61, 15;
	mul.lo.s32 	%r63, %r62, 44488;
	sub.s32 	%r64, %r177, %r63;
	mul.lo.s32 	%r65, %r64, 48271;
	mul.lo.s32 	%r66, %r62, 3399;
	setp.lt.u32 	%p4, %r65, %r66;
	xor.b32  	%r67, %r66, 2147483647;
	neg.s32 	%r68, %r66;
	selp.b32 	%r69, %r67, %r68, %p4;
	add.s32 	%r70, %r69, %r65;
	add.s32 	%r71, %r70, -1;
	cvt.rn.f32.u32 	%f5, %r71;
	mul.f32 	%f6, %f5, 0f30000000;
	fma.rn.f32 	%f7, %f3, %f6, %f1;
	cvt.f64.f32 	%fd1, %f7;
	st.global.f64 	[%rd11+-2048], %fd1;
	mul.hi.u32 	%r72, %r70, -1131474031;
	shr.u32 	%r73, %r72, 15;
	mul.lo.s32 	%r74, %r73, 44488;
	sub.s32 	%r75, %r70, %r74;
	mul.lo.s32 	%r76, %r75, 48271;
	mul.lo.s32 	%r77, %r73, 3399;
	setp.lt.u32 	%p5, %r76, %r77;
	xor.b32  	%r78, %r77, 2147483647;
	neg.s32 	%r79, %r77;
	selp.b32 	%r80, %r78, %r79, %p5;
	add.s32 	%r81, %r80, %r76;
	add.s32 	%r82, %r81, -1;
	cvt.rn.f32.u32 	%f8, %r82;
	mul.f32 	%f9, %f8, 0f30000000;
	fma.rn.f32 	%f10, %f3, %f9, %f1;
	cvt.f64.f32 	%fd2, %f10;
	st.global.f64 	[%rd11+-1024], %fd2;
	mul.hi.u32 	%r83, %r81, -1131474031;
	shr.u32 	%r84, %r83, 15;
	mul.lo.s32 	%r85, %r84, 44488;
	sub.s32 	%r86, %r81, %r85;
	mul.lo.s32 	%r87, %r86, 48271;
	mul.lo.s32 	%r88, %r84, 3399;
	setp.lt.u32 	%p6, %r87, %r88;
	xor.b32  	%r89, %r88, 2147483647;
	neg.s32 	%r90, %r88;
	selp.b32 	%r91, %r89, %r90, %p6;
	add.s32 	%r92, %r91, %r87;
	add.s32 	%r93, %r92, -1;
	cvt.rn.f32.u32 	%f11, %r93;
	mul.f32 	%f12, %f11, 0f30000000;
	fma.rn.f32 	%f13, %f3, %f12, %f1;
	cvt.f64.f32 	%fd3, %f13;
	st.global.f64 	[%rd11], %fd3;
	mul.hi.u32 	%r94, %r92, -1131474031;
	shr.u32 	%r95, %r94, 15;
	mul.lo.s32 	%r96, %r95, 44488;
	sub.s32 	%r97, %r92, %r96;
	mul.lo.s32 	%r98, %r97, 48271;
	mul.lo.s32 	%r99, %r95, 3399;
	setp.lt.u32 	%p7, %r98, %r99;
	xor.b32  	%r100, %r99, 2147483647;
	neg.s32 	%r101, %r99;
	selp.b32 	%r102, %r100, %r101, %p7;
	add.s32 	%r177, %r102, %r98;
	add.s32 	%r103, %r177, -1;
	cvt.rn.f32.u32 	%f14, %r103;
	mul.f32 	%f15, %f14, 0f30000000;
	fma.rn.f32 	%f16, %f3, %f15, %f1;
	cvt.f64.f32 	%fd4, %f16;
	st.global.f64 	[%rd11+1024], %fd4;
	add.s32 	%r171, %r171, 4;
	add.s32 	%r170, %r170, 512;
	setp.eq.s32 	%p8, %r171, 0;
	@%p8 bra 	$L__BB2_5;
	bra.uni 	$L__BB2_4;
$L__BB2_5:
	setp.eq.s32 	%p9, %r5, 0;
	@%p9 bra 	$L__BB2_25;
	mul.wide.s32 	%rd12, %r2, 8;
	add.s64 	%rd6, %rd1, %rd12;
	shl.b32 	%r104, %r187, 7;
	add.s32 	%r190, %r4, %r104;
	neg.s32 	%r189, %r5;
$L__BB2_7:
	.pragma "nounroll";
	mul.wide.s32 	%rd13, %r190, 8;
	add.s64 	%rd14, %rd6, %rd13;
	mul.hi.u32 	%r105, %r177, -1131474031;
	shr.u32 	%r106, %r105, 15;
	mul.lo.s32 	%r107, %r106, 44488;
	sub.s32 	%r108, %r177, %r107;
	mul.lo.s32 	%r109, %r108, 48271;
	mul.lo.s32 	%r110, %r106, 3399;
	setp.lt.u32 	%p10, %r109, %r110;
	xor.b32  	%r111, %r110, 2147483647;
	neg.s32 	%r112, %r110;
	selp.b32 	%r113, %r111, %r112, %p10;
	add.s32 	%r177, %r113, %r109;
	add.s32 	%r114, %r177, -1;
	cvt.rn.f32.u32 	%f17, %r114;
	mul.f32 	%f18, %f17, 0f30000000;
	fma.rn.f32 	%f19, %f3, %f18, %f1;
	cvt.f64.f32 	%fd5, %f19;
	st.global.f64 	[%rd14], %fd5;
	add.s32 	%r190, %r190, 128;
	add.s32 	%r189, %r189, 1;
	setp.ne.s32 	%p11, %r189, 0;
	@%p11 bra 	$L__BB2_7;
	bra.uni 	$L__BB2_25;
$L__BB2_8:
	setp.lt.s32 	%p12, %r55, 1;
	@%p12 bra 	$L__BB2_25;
	mov.u32 	%r8, %tid.x;
	sub.f32 	%f4, %f2, %f1;
	and.b32  	%r9, %r55, 3;
	setp.lt.u32 	%p13, %r55, 4;
	mov.b32 	%r181, 0;
	@%p13 bra 	$L__BB2_20;
	and.b32  	%r181, %r55, 2147483644;
	neg.s32 	%r175, %r181;
	add.s32 	%r174, %r8, 256;
	mul.wide.s32 	%rd15, %r2, 8;
	add.s64 	%rd16, %rd15, %rd1;
	add.s64 	%rd3, %rd16, 2048;
	mov.u32 	%r173, %r8;
$L__BB2_11:
	mul.wide.s32 	%rd17, %r173, 8;
	add.s64 	%rd4, %rd3, %rd17;
	add.s32 	%r116, %r174, -256;
	setp.ge.s32 	%p14, %r116, %r3;
	@%p14 bra 	$L__BB2_13;
	mul.hi.u32 	%r117, %r177, -1131474031;
	shr.u32 	%r118, %r117, 15;
	mul.lo.s32 	%r119, %r118, 44488;
	sub.s32 	%r120, %r177, %r119;
	mul.lo.s32 	%r121, %r120, 48271;
	mul.lo.s32 	%r122, %r118, 3399;
	setp.lt.u32 	%p15, %r121, %r122;
	xor.b32  	%r123, %r122, 2147483647;
	neg.s32 	%r124, %r122;
	selp.b32 	%r125, %r123, %r124, %p15;
	add.s32 	%r177, %r125, %r121;
	add.s32 	%r126, %r177, -1;
	cvt.rn.f32.u32 	%f20, %r126;
	mul.f32 	%f21, %f20, 0f30000000;
	fma.rn.f32 	%f22, %f4, %f21, %f1;
	cvt.f64.f32 	%fd6, %f22;
	st.global.f64 	[%rd4+-2048], %fd6;
$L__BB2_13:
	add.s32 	%r127, %r174, -128;
	setp.ge.s32 	%p16, %r127, %r3;
	@%p16 bra 	$L__BB2_15;
	mul.hi.u32 	%r128, %r177, -1131474031;
	shr.u32 	%r129, %r128, 15;
	mul.lo.s32 	%r130, %r129, 44488;
	sub.s32 	%r131, %r177, %r130;
	mul.lo.s32 	%r132, %r131, 48271;
	mul.lo.s32 	%r133, %r129, 3399;
	setp.lt.u32 	%p17, %r132, %r133;
	xor.b32  	%r134, %r133, 2147483647;
	neg.s32 	%r135, %r133;
	selp.b32 	%r136, %r134, %r135, %p17;
	add.s32 	%r177, %r136, %r132;
	add.s32 	%r137, %r177, -1;
	cvt.rn.f32.u32 	%f23, %r137;
	mul.f32 	%f24, %f23, 0f30000000;
	fma.rn.f32 	%f25, %f4, %f24, %f1;
	cvt.f64.f32 	%fd7, %f25;
	st.global.f64 	[%rd4+-1024], %fd7;
$L__BB2_15:
	setp.ge.s32 	%p18, %r174, %r3;
	@%p18 bra 	$L__BB2_17;
	mul.hi.u32 	%r138, %r177, -1131474031;
	shr.u32 	%r139, %r138, 15;
	mul.lo.s32 	%r140, %r139, 44488;
	sub.s32 	%r141, %r177, %r140;
	mul.lo.s32 	%r142, %r141, 48271;
	mul.lo.s32 	%r143, %r139, 3399;
	setp.lt.u32 	%p19, %r142, %r143;
	xor.b32  	%r144, %r143, 2147483647;
	neg.s32 	%r145, %r143;
	selp.b32 	%r146, %r144, %r145, %p19;
	add.s32 	%r177, %r146, %r142;
	add.s32 	%r147, %r177, -1;
	cvt.rn.f32.u32 	%f26, %r147;
	mul.f32 	%f27, %f26, 0f30000000;
	fma.rn.f32 	%f28, %f4, %f27, %f1;
	cvt.f64.f32 	%fd8, %f28;
	st.global.f64 	[%rd4], %fd8;
$L__BB2_17:
	add.s32 	%r148, %r174, 128;
	setp.ge.s32 	%p20, %r148, %r3;
	@%p20 bra 	$L__BB2_19;
	mul.hi.u32 	%r149, %r177, -1131474031;
	shr.u32 	%r150, %r149, 15;
	mul.lo.s32 	%r151, %r150, 44488;
	sub.s32 	%r152, %r177, %r151;
	mul.lo.s32 	%r153, %r152, 48271;
	mul.lo.s32 	%r154, %r150, 3399;
	setp.lt.u32 	%p21, %r153, %r154;
	xor.b32  	%r155, %r154, 2147483647;
	neg.s32 	%r156, %r154;
	selp.b32 	%r157, %r155, %r156, %p21;
	add.s32 	%r177, %r157, %r153;
	add.s32 	%r158, %r177, -1;
	cvt.rn.f32.u32 	%f29, %r158;
	mul.f32 	%f30, %f29, 0f30000000;
	fma.rn.f32 	%f31, %f4, %f30, %f1;
	cvt.f64.f32 	%fd9, %f31;
	st.global.f64 	[%rd4+1024], %fd9;
$L__BB2_19:
	add.s32 	%r175, %r175, 4;
	add.s32 	%r174, %r174, 512;
	add.s32 	%r173, %r173, 512;
	setp.ne.s32 	%p22, %r175, 0;
	@%p22 bra 	$L__BB2_11;
$L__BB2_20:
	setp.eq.s32 	%p23, %r9, 0;
	@%p23 bra 	$L__BB2_25;
	mul.wide.s32 	%rd18, %r2, 8;
	add.s64 	%rd5, %rd1, %rd18;
	shl.b32 	%r159, %r181, 7;
	add.s32 	%r184, %r8, %r159;
	neg.s32 	%r183, %r9;
$L__BB2_22:
	.pragma "nounroll";
	setp.ge.s32 	%p24, %r184, %r3;
	@%p24 bra 	$L__BB2_24;
	mul.hi.u32 	%r160, %r177, -1131474031;
	shr.u32 	%r161, %r160, 15;
	mul.lo.s32 	%r162, %r161, 44488;
	sub.s32 	%r163, %r177, %r162;
	mul.lo.s32 	%r164, %r163, 48271;
	mul.lo.s32 	%r165, %r161, 3399;
	setp.lt.u32 	%p25, %r164, %r165;
	xor.b32  	%r166, %r165, 2147483647;
	neg.s32 	%r167, %r165;
	selp.b32 	%r168, %r166, %r167, %p25;
	add.s32 	%r177, %r168, %r164;
	add.s32 	%r169, %r177, -1;
	cvt.rn.f32.u32 	%f32, %r169;
	mul.f32 	%f33, %f32, 0f30000000;
	fma.rn.f32 	%f34, %f4, %f33, %f1;
	cvt.f64.f32 	%fd10, %f34;
	mul.wide.s32 	%rd19, %r184, 8;
	add.s64 	%rd20, %rd5, %rd19;
	st.global.f64 	[%rd20], %fd10;
$L__BB2_24:
	add.s32 	%r184, %r184, 128;
	add.s32 	%r183, %r183, 1;
	setp.eq.s32 	%p26, %r183, 0;
	@%p26 bra 	$L__BB2_25;
	bra.uni 	$L__BB2_22;
$L__BB2_25:
	ret;

}
	// .globl	_ZN3cub18CUB_300001_SM_10006detail9transform16transform_kernelINS2_10policy_hubILb1EN4cuda3std3__45tupleIJN6thrust24THRUST_300001_SM_1000_NS17counting_iteratorIiNSA_11use_defaultESC_SC_EEEEEE10policy1000El7rng_gpuNSA_6detail15normal_iteratorINSA_10device_ptrIdEEEEJSD_EEEvT0_iT1_T2_DpNS2_10kernel_argIT3_EE
.visible .entry _ZN3cub18CUB_300001_SM_10006detail9transform16transform_kernelINS2_10policy_hubILb1EN4cuda3std3__45tupleIJN6thrust24THRUST_300001_SM_1000_NS17counting_iteratorIiNSA_11use_defaultESC_SC_EEEEEE10policy1000El7rng_gpuNSA_6detail15normal_iteratorINSA_10device_ptrIdEEEEJSD_EEEvT0_iT1_T2_DpNS2_10kernel_argIT3_EE(
	.param .u64 _ZN3cub18CUB_300001_SM_10006detail9transform16transform_kernelINS2_10policy_hubILb1EN4cuda3std3__45tupleIJN6thrust24THRUST_300001_SM_1000_NS17counting_iteratorIiNSA_11use_defaultESC_SC_EEEEEE10policy1000El7rng_gpuNSA_6detail15normal_iteratorINSA_10device_ptrIdEEEEJSD_EEEvT0_iT1_T2_DpNS2_10kernel_argIT3_EE_param_0,
	.param .u32 _ZN3cub18CUB_300001_SM_10006detail9transform16transform_kernelINS2_10policy_hubILb1EN4cuda3std3__45tupleIJN6thrust24THRUST_300001_SM_1000_NS17counting_iteratorIiNSA_11use_defaultESC_SC_EEEEEE10policy1000El7rng_gpuNSA_6detail15normal_iteratorINSA_10device_ptrIdEEEEJSD_EEEvT0_iT1_T2_DpNS2_10kernel_argIT3_EE_param_1,
	.param .align 4 .b8 _ZN3cub18CUB_300001_SM_10006detail9transform16transform_kernelINS2_10policy_hubILb1EN4cuda3std3__45tupleIJN6thrust24THRUST_300001_SM_1000_NS17counting_iteratorIiNSA_11use_defaultESC_SC_EEEEEE10policy1000El7rng_gpuNSA_6detail15normal_iteratorINSA_10device_ptrIdEEEEJSD_EEEvT0_iT1_T2_DpNS2_10kernel_argIT3_EE_param_2[12],
	.param .align 8 .b8 _ZN3cub18CUB_300001_SM_10006detail9transform16transform_kernelINS2_10policy_hubILb1EN4cuda3std3__45tupleIJN6thrust24THRUST_300001_SM_1000_NS17counting_iteratorIiNSA_11use_defaultESC_SC_EEEEEE10policy1000El7rng_gpuNSA_6detail15normal_iteratorINSA_10device_ptrIdEEEEJSD_EEEvT0_iT1_T2_DpNS2_10kernel_argIT3_EE_param_3[8],
	.param .align 8 .b8 _ZN3cub18CUB_300001_SM_10006detail9transform16transform_kernelINS2_10policy_hubILb1EN4cuda3std3__45tupleIJN6thrust24THRUST_300001_SM_1000_NS17counting_iteratorIiNSA_11use_defaultESC_SC_EEEEEE10policy1000El7rng_gpuNSA_6detail15normal_iteratorINSA_10device_ptrIdEEEEJSD_EEEvT0_iT1_T2_DpNS2_10kernel_argIT3_EE_param_4[16]
)
.maxntid 128
{
	.reg .pred 	%p<27>;
	.reg .b32 	%r<189>;
	.reg .b32 	%f<35>;
	.reg .b64 	%rd<27>;
	.reg .b64 	%fd<11>;

	ld.param.u32 	%r174, [_ZN3cub18CUB_300001_SM_10006detail9transform16transform_kernelINS2_10policy_hubILb1EN4cuda3std3__45tupleIJN6thrust24THRUST_300001_SM_1000_NS17counting_iteratorIiNSA_11use_defaultESC_SC_EEEEEE10policy1000El7rng_gpuNSA_6detail15normal_iteratorINSA_10device_ptrIdEEEEJSD_EEEvT0_iT1_T2_DpNS2_10kernel_argIT3_EE_param_2];
	ld.param.f32 	%f1, [_ZN3cub18CUB_300001_SM_10006detail9transform16transform_kernelINS2_10policy_hubILb1EN4cuda3std3__45tupleIJN6thrust24THRUST_300001_SM_1000_NS17counting_iteratorIiNSA_11use_defaultESC_SC_EEEEEE10policy1000El7rng_gpuNSA_6detail15normal_iteratorINSA_10device_ptrIdEEEEJSD_EEEvT0_iT1_T2_DpNS2_10kernel_argIT3_EE_param_2+4];
	ld.param.f32 	%f2, [_ZN3cub18CUB_300001_SM_10006detail9transform16transform_kernelINS2_10policy_hubILb1EN4cuda3std3__45tupleIJN6thrust24THRUST_300001_SM_1000_NS17counting_iteratorIiNSA_11use_defaultESC_SC_EEEEEE10policy1000El7rng_gpuNSA_6detail15normal_iteratorINSA_10device_ptrIdEEEEJSD_EEEvT0_iT1_T2_DpNS2_10kernel_argIT3_EE_param_2+8];
	ld.param.u64 	%rd8, [_ZN3cub18CUB_300001_SM_10006detail9transform16transform_kernelINS2_10policy_hubILb1EN4cuda3std3__45tupleIJN6thrust24THRUST_300001_SM_1000_NS17counting_iteratorIiNSA_11use_defaultESC_SC_EEEEEE10policy1000El7rng_gpuNSA_6detail15normal_iteratorINSA_10device_ptrIdEEEEJSD_EEEvT0_iT1_T2_DpNS2_10kernel_argIT3_EE_param_0];
	ld.param.u64 	%rd9, [_ZN3cub18CUB_300001_SM_10006detail9transform16transform_kernelINS2_10policy_hubILb1EN4cuda3std3__45tupleIJN6thrust24THRUST_300001_SM_1000_NS17counting_iteratorIiNSA_11use_defaultESC_SC_EEEEEE10policy1000El7rng_gpuNSA_6detail15normal_iteratorINSA_10device_ptrIdEEEEJSD_EEEvT0_iT1_T2_DpNS2_10kernel_argIT3_EE_param_3];
	ld.param.u32 	%r54, [_ZN3cub18CUB_300001_SM_10006detail9transform16transform_kernelINS2_10policy_hubILb1EN4cuda3std3__45tupleIJN6thrust24THRUST_300001_SM_1000_NS17counting_iteratorIiNSA_11use_defaultESC_SC_EEEEEE10policy1000El7rng_gpuNSA_6detail15normal_iteratorINSA_10device_ptrIdEEEEJSD_EEEvT0_iT1_T2_DpNS2_10kernel_argIT3_EE_param_1];
	cvta.to.global.u64 	%rd1, %rd9;
	shl.b32 	%r55, %r54, 7;
	mov.u32 	%r56, %ctaid.x;
	cvt.u64.u32 	%rd10, %r56;
	cvt.s64.s32 	%rd11, %r55;
	mul.lo.s64 	%rd2, %rd11, %rd10;
	sub.s64 	%rd12, %rd8, %rd2;
	min.s64 	%rd13, %rd12, %rd11;
	cvt.u32.u64 	%r2, %rd13;
	setp.eq.s32 	%p1, %r55, %r2;
	@%p1 bra 	$L__BB3_18;
	setp.lt.s32 	%p2, %r54, 1;
	@%p2 bra 	$L__BB3_25;
	mov.u32 	%r3, %tid.x;
	sub.f32 	%f3, %f2, %f1;
	and.b32  	%r4, %r54, 3;
	setp.lt.u32 	%p3, %r54, 4;
	mov.b32 	%r183, 0;
	@%p3 bra 	$L__BB3_13;
	and.b32  	%r183, %r54, 2147483644;
	neg.s32 	%r172, %r183;
	add.s32 	%r171, %r3, 256;
	shl.b64 	%rd14, %rd2, 3;
	add.s64 	%rd15, %rd14, %rd1;
	add.s64 	%rd3, %rd15, 2048;
	mov.u32 	%r170, %r3;
$L__BB3_4:
	mul.wide.s32 	%rd16, %r170, 8;
	add.s64 	%rd5, %rd3, %rd16;
	add.s32 	%r58, %r171, -256;
	setp.ge.s32 	%p4, %r58, %r2;
	@%p4 bra 	$L__BB3_6;
	mul.hi.u32 	%r59, %r174, -1131474031;
	shr.u32 	%r60, %r59, 15;
	mul.lo.s32 	%r61, %r60, 44488;
	sub.s32 	%r62, %r174, %r61;
	mul.lo.s32 	%r63, %r62, 48271;
	mul.lo.s32 	%r64, %r60, 3399;
	setp.lt.u32 	%p5, %r63, %r64;
	xor.b32  	%r65, %r64, 2147483647;
	neg.s32 	%r66, %r64;
	selp.b32 	%r67, %r65, %r66, %p5;
	add.s32 	%r174, %r67, %r63;
	add.s32 	%r68, %r174, -1;
	cvt.rn.f32.u32 	%f5, %r68;
	mul.f32 	%f6, %f5, 0f30000000;
	fma.rn.f32 	%f7, %f3, %f6, %f1;
	cvt.f64.f32 	%fd1, %f7;
	st.global.f64 	[%rd5+-2048], %fd1;
$L__BB3_6:
	add.s32 	%r69, %r171, -128;
	setp.ge.s32 	%p6, %r69, %r2;
	@%p6 bra 	$L__BB3_8;
	mul.hi.u32 	%r70, %r174, -1131474031;
	shr.u32 	%r71, %r70, 15;
	mul.lo.s32 	%r72, %r71, 44488;
	sub.s32 	%r73, %r174, %r72;
	mul.lo.s32 	%r74, %r73, 48271;
	mul.lo.s32 	%r75, %r71, 3399;
	setp.lt.u32 	%p7, %r74, %r75;
	xor.b32  	%r76, %r75, 2147483647;
	neg.s32 	%r77, %r75;
	selp.b32 	%r78, %r76, %r77, %p7;
	add.s32 	%r174, %r78, %r74;
	add.s32 	%r79, %r174, -1;
	cvt.rn.f32.u32 	%f8, %r79;
	mul.f32 	%f9, %f8, 0f30000000;
	fma.rn.f32 	%f10, %f3, %f9, %f1;
	cvt.f64.f32 	%fd2, %f10;
	st.global.f64 	[%rd5+-1024], %fd2;
$L__BB3_8:
	setp.ge.s32 	%p8, %r171, %r2;
	@%p8 bra 	$L__BB3_10;
	mul.hi.u32 	%r80, %r174, -1131474031;
	shr.u32 	%r81, %r80, 15;
	mul.lo.s32 	%r82, %r81, 44488;
	sub.s32 	%r83, %r174, %r82;
	mul.lo.s32 	%r84, %r83, 48271;
	mul.lo.s32 	%r85, %r81, 3399;
	setp.lt.u32 	%p9, %r84, %r85;
	xor.b32  	%r86, %r85, 2147483647;
	neg.s32 	%r87, %r85;
	selp.b32 	%r88, %r86, %r87, %p9;
	add.s32 	%r174, %r88, %r84;
	add.s32 	%r89, %r174, -1;
	cvt.rn.f32.u32 	%f11, %r89;
	mul.f32 	%f12, %f11, 0f30000000;
	fma.rn.f32 	%f13, %f3, %f12, %f1;
	cvt.f64.f32 	%fd3, %f13;
	st.global.f64 	[%rd5], %fd3;
$L__BB3_10:
	add.s32 	%r90, %r171, 128;
	setp.ge.s32 	%p10, %r90, %r2;
	@%p10 bra 	$L__BB3_12;
	mul.hi.u32 	%r91, %r174, -1131474031;
	shr.u32 	%r92, %r91, 15;
	mul.lo.s32 	%r93, %r92, 44488;
	sub.s32 	%r94, %r174, %r93;
	mul.lo.s32 	%r95, %r94, 48271;
	mul.lo.s32 	%r96, %r92, 3399;
	setp.lt.u32 	%p11, %r95, %r96;
	xor.b32  	%r97, %r96, 2147483647;
	neg.s32 	%r98, %r96;
	selp.b32 	%r99, %r97, %r98, %p11;
	add.s32 	%r174, %r99, %r95;
	add.s32 	%r100, %r174, -1;
	cvt.rn.f32.u32 	%f14, %r100;
	mul.f32 	%f15, %f14, 0f30000000;
	fma.rn.f32 	%f16, %f3, %f15, %f1;
	cvt.f64.f32 	%fd4, %f16;
	st.global.f64 	[%rd5+1024], %fd4;
$L__BB3_12:
	add.s32 	%r172, %r172, 4;
	add.s32 	%r171, %r171, 512;
	add.s32 	%r170, %r170, 512;
	setp.eq.s32 	%p12, %r172, 0;
	@%p12 bra 	$L__BB3_13;
	bra.uni 	$L__BB3_4;
$L__BB3_13:
	setp.eq.s32 	%p13, %r4, 0;
	@%p13 bra 	$L__BB3_25;
	shl.b64 	%rd17, %rd2, 3;
	add.s64 	%rd7, %rd1, %rd17;
	shl.b32 	%r101, %r183, 7;
	add.s32 	%r186, %r3, %r101;
	neg.s32 	%r185, %r4;
$L__BB3_15:
	.pragma "nounroll";
	setp.ge.s32 	%p14, %r186, %r2;
	@%p14 bra 	$L__BB3_17;
	mul.hi.u32 	%r102, %r174, -1131474031;
	shr.u32 	%r103, %r102, 15;
	mul.lo.s32 	%r104, %r103, 44488;
	sub.s32 	%r105, %r174, %r104;
	mul.lo.s32 	%r106, %r105, 48271;
	mul.lo.s32 	%r107, %r103, 3399;
	setp.lt.u32 	%p15, %r106, %r107;
	xor.b32  	%r108, %r107, 2147483647;
	neg.s32 	%r109, %r107;
	selp.b32 	%r110, %r108, %r109, %p15;
	add.s32 	%r174, %r110, %r106;
	add.s32 	%r111, %r174, -1;
	cvt.rn.f32.u32 	%f17, %r111;
	mul.f32 	%f18, %f17, 0f30000000;
	fma.rn.f32 	%f19, %f3, %f18, %f1;
	cvt.f64.f32 	%fd5, %f19;
	mul.wide.s32 	%rd18, %r186, 8;
	add.s64 	%rd19, %rd7, %rd18;
	st.global.f64 	[%rd19], %fd5;
$L__BB3_17:
	add.s32 	%r186, %r186, 128;
	add.s32 	%r185, %r185, 1;
	setp.ne.s32 	%p16, %r185, 0;
	@%p16 bra 	$L__BB3_15;
	bra.uni 	$L__BB3_25;
$L__BB3_18:
	setp.lt.s32 	%p17, %r54, 1;
	@%p17 bra 	$L__BB3_25;
	mov.u32 	%r8, %tid.x;
	sub.f32 	%f4, %f2, %f1;
	and.b32  	%r9, %r54, 3;
	setp.lt.u32 	%p18, %r54, 4;
	mov.b32 	%r178, 0;
	@%p18 bra 	$L__BB3_22;
	and.b32  	%r178, %r54, 2147483644;
	neg.s32 	%r168, %r178;
	shl.b64 	%rd20, %rd2, 3;
	add.s64 	%rd21, %rd20, %rd1;
	add.s64 	%rd4, %rd21, 2048;
	mov.u32 	%r167, %r8;
$L__BB3_21:
	mul.wide.s32 	%rd22, %r167, 8;
	add.s64 	%rd23, %rd4, %rd22;
	mul.hi.u32 	%r113, %r174, -1131474031;
	shr.u32 	%r114, %r113, 15;
	mul.lo.s32 	%r115, %r114, 44488;
	sub.s32 	%r116, %r174, %r115;
	mul.lo.s32 	%r117, %r116, 48271;
	mul.lo.s32 	%r118, %r114, 3399;
	setp.lt.u32 	%p19, %r117, %r118;
	xor.b32  	%r119, %r118, 2147483647;
	neg.s32 	%r120, %r118;
	selp.b32 	%r121, %r119, %r120, %p19;
	add.s32 	%r122, %r121, %r117;
	add.s32 	%r123, %r122, -1;
	cvt.rn.f32.u32 	%f20, %r123;
	mul.f32 	%f21, %f20, 0f30000000;
	fma.rn.f32 	%f22, %f4, %f21, %f1;
	cvt.f64.f32 	%fd6, %f22;
	st.global.f64 	[%rd23+-2048], %fd6;
	mul.hi.u32 	%r124, %r122, -1131474031;
	shr.u32 	%r125, %r124, 15;
	mul.lo.s32 	%r126, %r125, 44488;
	sub.s32 	%r127, %r122, %r126;
	mul.lo.s32 	%r128, %r127, 48271;
	mul.lo.s32 	%r129, %r125, 3399;
	setp.lt.u32 	%p20, %r128, %r129;
	xor.b32  	%r130, %r129, 2147483647;
	neg.s32 	%r131, %r129;
	selp.b32 	%r132, %r130, %r131, %p20;
	add.s32 	%r133, %r132, %r128;
	add.s32 	%r134, %r133, -1;
	cvt.rn.f32.u32 	%f23, %r134;
	mul.f32 	%f24, %f23, 0f30000000;
	fma.rn.f32 	%f25, %f4, %f24, %f1;
	cvt.f64.f32 	%fd7, %f25;
	st.global.f64 	[%rd23+-1024], %fd7;
	mul.hi.u32 	%r135, %r133, -1131474031;
	shr.u32 	%r136, %r135, 15;
	mul.lo.s32 	%r137, %r136, 44488;
	sub.s32 	%r138, %r133, %r137;
	mul.lo.s32 	%r139, %r138, 48271;
	mul.lo.s32 	%r140, %r136, 3399;
	setp.lt.u32 	%p21, %r139, %r140;
	xor.b32  	%r141, %r140, 2147483647;
	neg.s32 	%r142, %r140;
	selp.b32 	%r143, %r141, %r142, %p21;
	add.s32 	%r144, %r143, %r139;
	add.s32 	%r145, %r144, -1;
	cvt.rn.f32.u32 	%f26, %r145;
	mul.f32 	%f27, %f26, 0f30000000;
	fma.rn.f32 	%f28, %f4, %f27, %f1;
	cvt.f64.f32 	%fd8, %f28;
	st.global.f64 	[%rd23], %fd8;
	mul.hi.u32 	%r146, %r144, -1131474031;
	shr.u32 	%r147, %r146, 15;
	mul.lo.s32 	%r148, %r147, 44488;
	sub.s32 	%r149, %r144, %r148;
	mul.lo.s32 	%r150, %r149, 48271;
	mul.lo.s32 	%r151, %r147, 3399;
	setp.lt.u32 	%p22, %r150, %r151;
	xor.b32  	%r152, %r151, 2147483647;
	neg.s32 	%r153, %r151;
	selp.b32 	%r154, %r152, %r153, %p22;
	add.s32 	%r174, %r154, %r150;
	add.s32 	%r155, %r174, -1;
	cvt.rn.f32.u32 	%f29, %r155;
	mul.f32 	%f30, %f29, 0f30000000;
	fma.rn.f32 	%f31, %f4, %f30, %f1;
	cvt.f64.f32 	%fd9, %f31;
	st.global.f64 	[%rd23+1024], %fd9;
	add.s32 	%r168, %r168, 4;
	add.s32 	%r167, %r167, 512;
	setp.eq.s32 	%p23, %r168, 0;
	@%p23 bra 	$L__BB3_22;
	bra.uni 	$L__BB3_21;
$L__BB3_22:
	setp.eq.s32 	%p24, %r9, 0;
	@%p24 bra 	$L__BB3_25;
	shl.b64 	%rd24, %rd2, 3;
	add.s64 	%rd6, %rd1, %rd24;
	shl.b32 	%r156, %r178, 7;
	add.s32 	%r181, %r8, %r156;
	neg.s32 	%r180, %r9;
$L__BB3_24:
	.pragma "nounroll";
	mul.wide.s32 	%rd25, %r181, 8;
	add.s64 	%rd26, %rd6, %rd25;
	mul.hi.u32 	%r157, %r174, -1131474031;
	shr.u32 	%r158, %r157, 15;
	mul.lo.s32 	%r159, %r158, 44488;
	sub.s32 	%r160, %r174, %r159;
	mul.lo.s32 	%r161, %r160, 48271;
	mul.lo.s32 	%r162, %r158, 3399;
	setp.lt.u32 	%p25, %r161, %r162;
	xor.b32  	%r163, %r162, 2147483647;
	neg.s32 	%r164, %r162;
	selp.b32 	%r165, %r163, %r164, %p25;
	add.s32 	%r174, %r165, %r161;
	add.s32 	%r166, %r174, -1;
	cvt.rn.f32.u32 	%f32, %r166;
	mul.f32 	%f33, %f32, 0f30000000;
	fma.rn.f32 	%f34, %f4, %f33, %f1;
	cvt.f64.f32 	%fd10, %f34;
	st.global.f64 	[%rd26], %fd10;
	add.s32 	%r181, %r181, 128;
	add.s32 	%r180, %r180, 1;
	setp.eq.s32 	%p26, %r180, 0;
	@%p26 bra 	$L__BB3_25;
	bra.uni 	$L__BB3_24;
$L__BB3_25:
	ret;

}


// ===== COMPILED SASS (sm_100) =====

	.target	sm_100

	.elftype	@"ET_EXEC"


//--------------------- .note.nv.tkinfo           --------------------------
	.section	.note.nv.tkinfo,"",@"SHT_NOTE"
	.sectionflags	@"SHF_NOTE_NV_TKINFO"
	.tkinfo
        /*0018*/ 	.word	0x00000002
        /*0030*/ 	.string	""
        /*0030*/ 	.string	"ptxas"
        /*0030*/ 	.string	"Cuda compilation tools, release 13.0, V13.0.88"
        /*0030*/ 	.string	"Build cuda_13.0.r13.0/compiler.36424714_0"
        /*0030*/ 	.string	"-arch sm_100 -m 64 "



//--------------------- .note.nv.cuinfo           --------------------------
	.section	.note.nv.cuinfo,"",@"SHT_NOTE"
	.sectionflags	@"SHF_NOTE_NV_CUINFO"
        /*0018*/ 	.short	0x0002
        /*001a*/ 	.short	0x0064
        /*001c*/ 	.short	0x0082
	.zero		2


//--------------------- .nv.info                  --------------------------
	.section	.nv.info,"",@"SHT_CUDA_INFO"
	.align	4


	//----- nvinfo : EIATTR_REGCOUNT
	.align		4
        /*0000*/ 	.byte	0x04, 0x2f
        /*0002*/ 	.short	(.L_44 - .L_43)
	.align		4
.L_43:
        /*0004*/ 	.word	index@(_ZN3cub18CUB_300001_SM_10006detail11EmptyKernelIvEEvv)
        /*0008*/ 	.word	0x00000004


	//----- nvinfo : EIATTR_FRAME_SIZE
	.align		4
.L_44:
        /*000c*/ 	.byte	0x04, 0x11
        /*000e*/ 	.short	(.L_46 - .L_45)
	.align		4
.L_45:
        /*0010*/ 	.word	index@(_ZN3cub18CUB_300001_SM_10006detail11EmptyKernelIvEEvv)
        /*0014*/ 	.word	0x00000000


	//----- nvinfo : EIATTR_REGCOUNT
	.align		4
.L_46:
        /*0018*/ 	.byte	0x04, 0x2f
        /*001a*/ 	.short	(.L_48 - .L_47)
	.align		4
.L_47:
        /*001c*/ 	.word	index@(_ZN3cub18CUB_300001_SM_10006detail8for_each13static_kernelINS2_12policy_hub_t12policy_500_tEmN6thrust24THRUST_300001_SM_1000_NS8cuda_cub20__uninitialized_fill7functorINS7_10device_ptrIdEEdEEEEvT0_T1_)
        /*0020*/ 	.word	0x00000009


	//----- nvinfo : EIATTR_FRAME_SIZE
	.align		4
.L_48:
        /*0024*/ 	.byte	0x04, 0x11
        /*0026*/ 	.short	(.L_50 - .L_49)
	.align		4
.L_49:
        /*0028*/ 	.word	index@(_ZN3cub18CUB_300001_SM_10006detail8for_each13static_kernelINS2_12policy_hub_t12policy_500_tEmN6thrust24THRUST_300001_SM_1000_NS8cuda_cub20__uninitialized_fill7functorINS7_10device_ptrIdEEdEEEEvT0_T1_)
        /*002c*/ 	.word	0x00000000


	//----- nvinfo : EIATTR_REGCOUNT
	.align		4
.L_50:
        /*0030*/ 	.byte	0x04, 0x2f
        /*0032*/ 	.short	(.L_52 - .L_51)
	.align		4
.L_51:
        /*0034*/ 	.word	index@(_ZN3cub18CUB_300001_SM_10006detail9transform16transform_kernelINS2_10policy_hubILb1EN4cuda3std3__45tupleIJN6thrust24THRUST_300001_SM_1000_NS17counting_iteratorIiNSA_11use_defaultESC_SC_EEEEEE10policy1000Ei7rng_gpuNSA_6detail15normal_iteratorINSA_10device_ptrIdEEEEJSD_EEEvT0_iT1_T2_DpNS2_10kernel_argIT3_EE)
        /*0038*/ 	.word	0x00000018


	//----- nvinfo : EIATTR_FRAME_SIZE
	.align		4
.L_52:
        /*003c*/ 	.byte	0x04, 0x11
        /*003e*/ 	.short	(.L_54 - .L_53)
	.align		4
.L_53:
        /*0040*/ 	.word	index@(_ZN3cub18CUB_300001_SM_10006detail9transform16transform_kernelINS2_10policy_hubILb1EN4cuda3std3__45tupleIJN6thrust24THRUST_300001_SM_1000_NS17counting_iteratorIiNSA_11use_defaultESC_SC_EEEEEE10policy1000Ei7rng_gpuNSA_6detail15normal_iteratorINSA_10device_ptrIdEEEEJSD_EEEvT0_iT1_T2_DpNS2_10kernel_argIT3_EE)
        /*0044*/ 	.word	0x00000000


	//----- nvinfo : EIATTR_REGCOUNT
	.align		4
.L_54:
        /*0048*/ 	.byte	0x04, 0x2f
        /*004a*/ 	.short	(.L_56 - .L_55)
	.align		4
.L_55:
        /*004c*/ 	.word	index@(_ZN3cub18CUB_300001_SM_10006detail9transform16transform_kernelINS2_10policy_hubILb1EN4cuda3std3__45tupleIJN6thrust24THRUST_300001_SM_1000_NS17counting_iteratorIiNSA_11use_defaultESC_SC_EEEEEE10policy1000El7rng_gpuNSA_6detail15normal_iteratorINSA_10device_ptrIdEEEEJSD_EEEvT0_iT1_T2_DpNS2_10kernel_argIT3_EE)
        /*0050*/ 	.word	0x0000001a


	//----- nvinfo : EIATTR_FRAME_SIZE
	.align		4
.L_56:
        /*0054*/ 	.byte	0x04, 0x11
        /*0056*/ 	.short	(.L_58 - .L_57)
	.align		4
.L_57:
        /*0058*/ 	.word	index@(_ZN3cub18CUB_300001_SM_10006detail9transform16transform_kernelINS2_10policy_hubILb1EN4cuda3std3__45tupleIJN6thrust24THRUST_300001_SM_1000_NS17counting_iteratorIiNSA_11use_defaultESC_SC_EEEEEE10policy1000El7rng_gpuNSA_6detail15normal_iteratorINSA_10device_ptrIdEEEEJSD_EEEvT0_iT1_T2_DpNS2_10kernel_argIT3_EE)
        /*005c*/ 	.word	0x00000000


	//----- nvinfo : EIATTR_MIN_STACK_SIZE
	.align		4
.L_58:
        /*0060*/ 	.byte	0x04, 0x12
        /*0062*/ 	.short	(.L_60 - .L_59)
	.align		4
.L_59:
        /*0064*/ 	.word	index@(_ZN3cub18CUB_300001_SM_10006detail9transform16transform_kernelINS2_10policy_hubILb1EN4cuda3std3__45tupleIJN6thrust24THRUST_300001_SM_1000_NS17counting_iteratorIiNSA_11use_defaultESC_SC_EEEEEE10policy1000El7rng_gpuNSA_6detail15normal_iteratorINSA_10device_ptrIdEEEEJSD_EEEvT0_iT1_T2_DpNS2_10kernel_argIT3_EE)
        /*0068*/ 	.word	0x00000000


	//----- nvinfo : EIATTR_MIN_STACK_SIZE
	.align		4
.L_60:
        /*006c*/ 	.byte	0x04, 0x12
        /*006e*/ 	.short	(.L_62 - .L_61)
	.align		4
.L_61:
        /*0070*/ 	.word	index@(_ZN3cub18CUB_300001_SM_10006detail9transform16transform_kernelINS2_10policy_hubILb1EN4cuda3std3__45tupleIJN6thrust24THRUST_300001_SM_1000_NS17counting_iteratorIiNSA_11use_defaultESC_SC_EEEEEE10policy1000Ei7rng_gpuNSA_6detail15normal_iteratorINSA_10device_ptrIdEEEEJSD_EEEvT0_iT1_T2_DpNS2_10kernel_argIT3_EE)
        /*0074*/ 	.word	0x00000000


	//----- nvinfo : EIATTR_MIN_STACK_SIZE
	.align		4
.L_62:
        /*0078*/ 	.byte	0x04, 0x12
        /*007a*/ 	.short	(.L_64 - .L_63)
	.align		4
.L_63:
        /*007c*/ 	.word	index@(_ZN3cub18CUB_300001_SM_10006detail8for_each13static_kernelINS2_12policy_hub_t12policy_500_tEmN6thrust24THRUST_300001_SM_1000_NS8cuda_cub20__uninitialized_fill7functorINS7_10device_ptrIdEEdEEEEvT0_T1_)
        /*0080*/ 	.word	0x00000000


	//----- nvinfo : EIATTR_MIN_STACK_SIZE
	.align		4
.L_64:
        /*0084*/ 	.byte	0x04, 0x12
        /*0086*/ 	.short	(.L_66 - .L_65)
	.align		4
.L_65:
        /*0088*/ 	.word	index@(_ZN3cub18CUB_300001_SM_10006detail11EmptyKernelIvEEvv)
        /*008c*/ 	.word	0x00000000
.L_66:


//--------------------- .nv.compat                --------------------------
	.section	.nv.compat,"",@"SHT_CUDA_COMPAT_INFO"
	.align	4
        /*0000*/ 	.byte	0x02, 0x09, 0x00, 0x00, 0x02, 0x02, 0x01, 0x00, 0x02, 0x05, 0x05, 0x00, 0x03, 0x07, 0x01, 0x01
        /*0010*/ 	.byte	0x02, 0x03, 0x00, 0x00, 0x02, 0x06, 0x01, 0x00, 0x04, 0x0b, 0x08, 0x00, 0x09, 0x00, 0x00, 0x00
        /*0020*/ 	.byte	0x00, 0x00, 0x00, 0x00


//--------------------- .nv.info._ZN3cub18CUB_300001_SM_10006detail9transform16transform_kernelINS2_10policy_hubILb1EN4cuda3std3__45tupleIJN6thrust24THRUST_300001_SM_1000_NS17counting_iteratorIiNSA_11use_defaultESC_SC_EEEEEE10policy1000El7rng_gpuNSA_6detail15normal_iteratorINSA_10device_ptrIdEEEEJSD_EEEvT0_iT1_T2_DpNS2_10kernel_argIT3_EE --------------------------
	.section	.nv.info._ZN3cub18CUB_300001_SM_10006detail9transform16transform_kernelINS2_10policy_hubILb1EN4cuda3std3__45tupleIJN6thrust24THRUST_300001_SM_1000_NS17counting_iteratorIiNSA_11use_defaultESC_SC_EEEEEE10policy1000El7rng_gpuNSA_6detail15normal_iteratorINSA_10device_ptrIdEEEEJSD_EEEvT0_iT1_T2_DpNS2_10kernel_argIT3_EE,"",@"SHT_CUDA_INFO"
	.sectionflags	@""
	.align	4


	//----- nvinfo : EIATTR_CUDA_API_VERSION
	.align		4
        /*0000*/ 	.byte	0x04, 0x37
        /*0002*/ 	.short	(.L_68 - .L_67)
.L_67:
        /*0004*/ 	.word	0x00000082


	//----- nvinfo : EIATTR_KPARAM_INFO
	.align		4
.L_68:
        /*0008*/ 	.byte	0x04, 0x17
        /*000a*/ 	.short	(.L_70 - .L_69)
.L_69:
        /*000c*/ 	.word	0x00000000
        /*0010*/ 	.short	0x0004
        /*0012*/ 	.short	0x0020
        /*0014*/ 	.byte	0x00, 0xf0, 0x41, 0x00


	//----- nvinfo : EIATTR_KPARAM_INFO
	.align		4
.L_70:
        /*0018*/ 	.byte	0x04, 0x17
        /*001a*/ 	.short	(.L_72 - .L_71)
.L_71:
        /*001c*/ 	.word	0x00000000
        /*0020*/ 	.short	0x0003
        /*0022*/ 	.short	0x0018
        /*0024*/ 	.byte	0x00, 0xf0, 0x21, 0x00


	//----- nvinfo : EIATTR_KPARAM_INFO
	.align		4
.L_72:
        /*0028*/ 	.byte	0x04, 0x17
        /*002a*/ 	.short	(.L_74 - .L_73)
.L_73:
        /*002c*/ 	.word	0x00000000
        /*0030*/ 	.short	0x0002
        /*0032*/ 	.short	0x000c
        /*0034*/ 	.byte	0x00, 0xf0, 0x31, 0x00


	//----- nvinfo : EIATTR_KPARAM_INFO
	.align		4
.L_74:
        /*0038*/ 	.byte	0x04, 0x17
        /*003a*/ 	.short	(.L_76 - .L_75)
.L_75:
        /*003c*/ 	.word	0x00000000
        /*0040*/ 	.short	0x0001
        /*0042*/ 	.short	0x0008
        /*0044*/ 	.byte	0x00, 0xf0, 0x11, 0x00


	//----- nvinfo : EIATTR_KPARAM_INFO
	.align		4
.L_76:
        /*0048*/ 	.byte	0x04, 0x17
        /*004a*/ 	.short	(.L_78 - .L_77)
.L_77:
        /*004c*/ 	.word	0x00000000
        /*0050*/ 	.short	0x0000
        /*0052*/ 	.short	0x0000
        /*0054*/ 	.byte	0x00, 0xf0, 0x21, 0x00


	//----- nvinfo : EIATTR_SPARSE_MMA_MASK
	.align		4
.L_78:
        /*0058*/ 	.byte	0x03, 0x50
        /*005a*/ 	.short	0x0000


	//----- nvinfo : EIATTR_MAXREG_COUNT
	.align		4
        /*005c*/ 	.byte	0x03, 0x1b
        /*005e*/ 	.short	0x00ff


	//----- nvinfo : EIATTR_MERCURY_ISA_VERSION
	.align		4
        /*0060*/ 	.byte	0x03, 0x5f
        /*0062*/ 	.short	0x0101


	//----- nvinfo : EIATTR_VRC_CTA_INIT_COUNT
	.align		4
        /*0064*/ 	.byte	0x02, 0x4a
	.zero		1
	.zero		1


	//----- nvinfo : EIATTR_EXIT_INSTR_OFFSETS
	.align		4
        /*0068*/ 	.byte	0x04, 0x1c
        /*006a*/ 	.short	(.L_80 - .L_79)


	//   ....[0]....
.L_79:
        /*006c*/ 	.word	0x00000140


	//   ....[1]....
        /*0070*/ 	.word	0x00000d00


	//   ....[2]....
        /*0074*/ 	.word	0x00000ef0


	//   ....[3]....
        /*0078*/ 	.word	0x00000f10


	//   ....[4]....
        /*007c*/ 	.word	0x00001430


	//   ....[5]....
        /*0080*/ 	.word	0x000015c0


	//----- nvinfo : EIATTR_MAX_THREADS
	.align		4
.L_80:
        /*0084*/ 	.byte	0x04, 0x05
        /*0086*/ 	.short	(.L_82 - .L_81)
.L_81:
        /*0088*/ 	.word	0x00000080
        /*008c*/ 	.word	0x00000001
        /*0090*/ 	.word	0x00000001


	//----- nvinfo : EIATTR_CRS_STACK_SIZE
	.align		4
.L_82:
        /*0094*/ 	.byte	0x04, 0x1e
        /*0096*/ 	.short	(.L_84 - .L_83)
.L_83:
        /*0098*/ 	.word	0x00000000


	//----- nvinfo : EIATTR_CBANK_PARAM_SIZE
	.align		4
.L_84:
        /*009c*/ 	.byte	0x03, 0x19
        /*009e*/ 	.short	0x0030


	//----- nvinfo : EIATTR_PARAM_CBANK
	.align		4
        /*00a0*/ 	.byte	0x04, 0x0a
        /*00a2*/ 	.short	(.L_86 - .L_85)
	.align		4
.L_85:
        /*00a4*/ 	.word	index@(.nv.constant0._ZN3cub18CUB_300001_SM_10006detail9transform16transform_kernelINS2_10policy_hubILb1EN4cuda3std3__45tupleIJN6thrust24THRUST_300001_SM_1000_NS17counting_iteratorIiNSA_11use_defaultESC_SC_EEEEEE10policy1000El7rng_gpuNSA_6detail15normal_iteratorINSA_10device_ptrIdEEEEJSD_EEEvT0_iT1_T2_DpNS2_10kernel_argIT3_EE)
        /*00a8*/ 	.short	0x0380
        /*00aa*/ 	.short	0x0030


	//----- nvinfo : EIATTR_SW_WAR
	.align		4
.L_86:
        /*00ac*/ 	.byte	0x04, 0x36
        /*00ae*/ 	.short	(.L_88 - .L_87)
.L_87:
        /*00b0*/ 	.word	0x00000008
.L_88:


//--------------------- .nv.info._ZN3cub18CUB_300001_SM_10006detail9transform16transform_kernelINS2_10policy_hubILb1EN4cuda3std3__45tupleIJN6thrust24THRUST_300001_SM_1000_NS17counting_iteratorIiNSA_11use_defaultESC_SC_EEEEEE10policy1000Ei7rng_gpuNSA_6detail15normal_iteratorINSA_10device_ptrIdEEEEJSD_EEEvT0_iT1_T2_DpNS2_10kernel_argIT3_EE --------------------------
	.section	.nv.info._ZN3cub18CUB_300001_SM_10006detail9transform16transform_kernelINS2_10policy_hubILb1EN4cuda3std3__45tupleIJN6thrust24THRUST_300001_SM_1000_NS17counting_iteratorIiNSA_11use_defaultESC_SC_EEEEEE10policy1000Ei7rng_gpuNSA_6detail15normal_iteratorINSA_10device_ptrIdEEEEJSD_EEEvT0_iT1_T2_DpNS2_10kernel_argIT3_EE,"",@"SHT_CUDA_INFO"
	.sectionflags	@""
	.align	4


	//----- nvinfo : EIATTR_CUDA_API_VERSION
	.align		4
        /*0000*/ 	.byte	0x04, 0x37
        /*0002*/ 	.short	(.L_90 - .L_89)
.L_89:
        /*0004*/ 	.word	0x00000082


	//----- nvinfo : EIATTR_KPARAM_INFO
	.align		4
.L_90:
        /*0008*/ 	.byte	0x04, 0x17
        /*000a*/ 	.short	(.L_92 - .L_91)
.L_91:
        /*000c*/ 	.word	0x00000000
        /*0010*/ 	.short	0x0004
        /*0012*/ 	.short	0x0020
        /*0014*/ 	.byte	0x00, 0xf0, 0x41, 0x00


	//----- nvinfo : EIATTR_KPARAM_INFO
	.align		4
.L_92:
        /*0018*/ 	.byte	0x04, 0x17
        /*001a*/ 	.short	(.L_94 - .L_93)
.L_93:
        /*001c*/ 	.word	0x00000000
        /*0020*/ 	.short	0x0003
        /*0022*/ 	.short	0x0018
        /*0024*/ 	.byte	0x00, 0xf0, 0x21, 0x00


	//----- nvinfo : EIATTR_KPARAM_INFO
	.align		4
.L_94:
        /*0028*/ 	.byte	0x04, 0x17
        /*002a*/ 	.short	(.L_96 - .L_95)
.L_95:
        /*002c*/ 	.word	0x00000000
        /*0030*/ 	.short	0x0002
        /*0032*/ 	.short	0x0008
        /*0034*/ 	.byte	0x00, 0xf0, 0x31, 0x00


	//----- nvinfo : EIATTR_KPARAM_INFO
	.align		4
.L_96:
        /*0038*/ 	.byte	0x04, 0x17
        /*003a*/ 	.short	(.L_98 - .L_97)
.L_97:
        /*003c*/ 	.word	0x00000000
        /*0040*/ 	.short	0x0001
        /*0042*/ 	.short	0x0004
        /*0044*/ 	.byte	0x00, 0xf0, 0x11, 0x00


	//----- nvinfo : EIATTR_KPARAM_INFO
	.align		4
.L_98:
        /*0048*/ 	.byte	0x04, 0x17
        /*004a*/ 	.short	(.L_100 - .L_99)
.L_99:
        /*004c*/ 	.word	0x00000000
        /*0050*/ 	.short	0x0000
        /*0052*/ 	.short	0x0000
        /*0054*/ 	.byte	0x00, 0xf0, 0x11, 0x00


	//----- nvinfo : EIATTR_SPARSE_MMA_MASK
	.align		4
.L_100:
        /*0058*/ 	.byte	0x03, 0x50
        /*005a*/ 	.short	0x0000


	//----- nvinfo : EIATTR_MAXREG_COUNT
	.align		4
        /*005c*/ 	.byte	0x03, 0x1b
        /*005e*/ 	.short	0x00ff


	//----- nvinfo : EIATTR_MERCURY_ISA_VERSION
	.align		4
        /*0060*/ 	.byte	0x03, 0x5f
        /*0062*/ 	.short	0x0101


	//----- nvinfo : EIATTR_VRC_CTA_INIT_COUNT
	.align		4
        /*0064*/ 	.byte	0x02, 0x4a
	.zero		1
	.zero		1


	//----- nvinfo : EIATTR_EXIT_INSTR_OFFSETS
	.align		4
        /*0068*/ 	.byte	0x04, 0x1c
        /*006a*/ 	.short	(.L_102 - .L_101)


	//   ....[0]....
.L_101:
        /*006c*/ 	.word	0x000000d0


	//   ....[1]....
        /*0070*/ 	.word	0x00000610


	//   ....[2]....
        /*0074*/ 	.word	0x000007a0


	//   ....[3]....
        /*0078*/ 	.word	0x000007c0


	//   ....[4]....
        /*007c*/ 	.word	0x00000e40


	//   ....[5]....
        /*0080*/ 	.word	0x00001000


	//----- nvinfo : EIATTR_MAX_THREADS
	.align		4
.L_102:
        /*0084*/ 	.byte	0x04, 0x05
        /*0086*/ 	.short	(.L_104 - .L_103)
.L_103:
        /*0088*/ 	.word	0x00000080
        /*008c*/ 	.word	0x00000001
        /*0090*/ 	.word	0x00000001


	//----- nvinfo : EIATTR_CRS_STACK_SIZE
	.align		4
.L_104:
        /*0094*/ 	.byte	0x04, 0x1e
        /*0096*/ 	.short	(.L_106 - .L_105)
.L_105:
        /*0098*/ 	.word	0x00000000


	//----- nvinfo : EIATTR_CBANK_PARAM_SIZE
	.align		4
.L_106:
        /*009c*/ 	.byte	0x03, 0x19
        /*009e*/ 	.short	0x0030


	//----- nvinfo : EIATTR_PARAM_CBANK
	.align		4
        /*00a0*/ 	.byte	0x04, 0x0a
        /*00a2*/ 	.short	(.L_108 - .L_107)
	.align		4
.L_107:
        /*00a4*/ 	.word	index@(.nv.constant0._ZN3cub18CUB_300001_SM_10006detail9transform16transform_kernelINS2_10policy_hubILb1EN4cuda3std3__45tupleIJN6thrust24THRUST_300001_SM_1000_NS17counting_iteratorIiNSA_11use_defaultESC_SC_EEEEEE10policy1000Ei7rng_gpuNSA_6detail15normal_iteratorINSA_10device_ptrIdEEEEJSD_EEEvT0_iT1_T2_DpNS2_10kernel_argIT3_EE)
        /*00a8*/ 	.short	0x0380
        /*00aa*/ 	.short	0x0030


	//----- nvinfo : EIATTR_SW_WAR
	.align		4
.L_108:
        /*00ac*/ 	.byte	0x04, 0x36
        /*00ae*/ 	.short	(.L_110 - .L_109)
.L_109:
        /*00b0*/ 	.word	0x00000008
.L_110:


//--------------------- .nv.info._ZN3cub18CUB_300001_SM_10006detail8for_each13static_kernelINS2_12policy_hub_t12policy_500_tEmN6thrust24THRUST_300001_SM_1000_NS8cuda_cub20__uninitialized_fill7functorINS7_10device_ptrIdEEdEEEEvT0_T1_ --------------------------
	.section	.nv.info._ZN3cub18CUB_300001_SM_10006detail8for_each13static_kernelINS2_12policy_hub_t12policy_500_tEmN6thrust24THRUST_300001_SM_1000_NS8cuda_cub20__uninitialized_fill7functorINS7_10device_ptrIdEEdEEEEvT0_T1_,"",@"SHT_CUDA_INFO"
	.sectionflags	@""
	.align	4


	//----- nvinfo : EIATTR_CUDA_API_VERSION
	.align		4
        /*0000*/ 	.byte	0x04, 0x37
        /*0002*/ 	.short	(.L_112 - .L_111)
.L_111:
        /*0004*/ 	.word	0x00000082


	//----- nvinfo : EIATTR_KPARAM_INFO
	.align		4
.L_112:
        /*0008*/ 	.byte	0x04, 0x17
        /*000a*/ 	.short	(.L_114 - .L_113)
.L_113:
        /*000c*/ 	.word	0x00000000
        /*0010*/ 	.short	0x0001
        /*0012*/ 	.short	0x0008
        /*0014*/ 	.byte	0x00, 0xf0, 0x41, 0x00


	//----- nvinfo : EIATTR_KPARAM_INFO
	.align		4
.L_114:
        /*0018*/ 	.byte	0x04, 0x17
        /*001a*/ 	.short	(.L_116 - .L_115)
.L_115:
        /*001c*/ 	.word	0x00000000
        /*0020*/ 	.short	0x0000
        /*0022*/ 	.short	0x0000
        /*0024*/ 	.byte	0x00, 0xf0, 0x21, 0x00


	//----- nvinfo : EIATTR_SPARSE_MMA_MASK
	.align		4
.L_116:
        /*0028*/ 	.byte	0x03, 0x50
        /*002a*/ 	.short	0x0000


	//----- nvinfo : EIATTR_MAXREG_COUNT
	.align		4
        /*002c*/ 	.byte	0x03, 0x1b
        /*002e*/ 	.short	0x00ff


	//----- nvinfo : EIATTR_MERCURY_ISA_VERSION
	.align		4
        /*0030*/ 	.byte	0x03, 0x5f
        /*0032*/ 	.short	0x0101


	//----- nvinfo : EIATTR_VRC_CTA_INIT_COUNT
	.align		4
        /*0034*/ 	.byte	0x02, 0x4a
	.zero		1
	.zero		1


	//----- nvinfo : EIATTR_EXIT_INSTR_OFFSETS
	.align		4
        /*0038*/ 	.byte	0x04, 0x1c
        /*003a*/ 	.short	(.L_118 - .L_117)


	//   ....[0]....
.L_117:
        /*003c*/ 	.word	0x00000130


	//   ....[1]....
        /*0040*/ 	.word	0x00000230


	//   ....[2]....
        /*0044*/ 	.word	0x00000260


	//----- nvinfo : EIATTR_MAX_THREADS
	.align		4
.L_118:
        /*0048*/ 	.byte	0x04, 0x05
        /*004a*/ 	.short	(.L_120 - .L_119)
.L_119:
        /*004c*/ 	.word	0x00000100
        /*0050*/ 	.word	0x00000001
        /*0054*/ 	.word	0x00000001


	//----- nvinfo : EIATTR_CBANK_PARAM_SIZE
	.align		4
.L_120:
        /*0058*/ 	.byte	0x03, 0x19
        /*005a*/ 	.short	0x0018


	//----- nvinfo : EIATTR_PARAM_CBANK
	.align		4
        /*005c*/ 	.byte	0x04, 0x0a
        /*005e*/ 	.short	(.L_122 - .L_121)
	.align		4
.L_121:
        /*0060*/ 	.word	index@(.nv.constant0._ZN3cub18CUB_300001_SM_10006detail8for_each13static_kernelINS2_12policy_hub_t12policy_500_tEmN6thrust24THRUST_300001_SM_1000_NS8cuda_cub20__uninitialized_fill7functorINS7_10device_ptrIdEEdEEEEvT0_T1_)
        /*0064*/ 	.short	0x0380
        /*0066*/ 	.short	0x0018


	//----- nvinfo : EIATTR_SW_WAR
	.align		4
.L_122:
        /*0068*/ 	.byte	0x04, 0x36
        /*006a*/ 	.short	(.L_124 - .L_123)
.L_123:
        /*006c*/ 	.word	0x00000008
.L_124:


//--------------------- .nv.info._ZN3cub18CUB_300001_SM_10006detail11EmptyKernelIvEEvv --------------------------
	.section	.nv.info._ZN3cub18CUB_300001_SM_10006detail11EmptyKernelIvEEvv,"",@"SHT_CUDA_INFO"
	.sectionflags	@""
	.align	4


	//----- nvinfo : EIATTR_CUDA_API_VERSION
	.align		4
        /*0000*/ 	.byte	0x04, 0x37
        /*0002*/ 	.short	(.L_126 - .L_125)
.L_125:
        /*0004*/ 	.word	0x00000082


	//----- nvinfo : EIATTR_SPARSE_MMA_MASK
	.align		4
.L_126:
        /*0008*/ 	.byte	0x03, 0x50
        /*000a*/ 	.short	0x0000


	//----- nvinfo : EIATTR_MAXREG_COUNT
	.align		4
        /*000c*/ 	.byte	0x03, 0x1b
        /*000e*/ 	.short	0x00ff


	//----- nvinfo : EIATTR_MERCURY_ISA_VERSION
	.align		4
        /*0010*/ 	.byte	0x03, 0x5f
        /*0012*/ 	.short	0x0101


	//----- nvinfo : EIATTR_VRC_CTA_INIT_COUNT
	.align		4
        /*0014*/ 	.byte	0x02, 0x4a
	.zero		1
	.zero		1


	//----- nvinfo : EIATTR_EXIT_INSTR_OFFSETS
	.align		4
        /*0018*/ 	.byte	0x04, 0x1c
        /*001a*/ 	.short	(.L_128 - .L_127)


	//   ....[0]....
.L_127:
        /*001c*/ 	.word	0x00000010


	//----- nvinfo : EIATTR_SW_WAR
	.align		4
.L_128:
        /*0020*/ 	.byte	0x04, 0x36
        /*0022*/ 	.short	(.L_130 - .L_129)
.L_129:
        /*0024*/ 	.word	0x00000008
.L_130:


//--------------------- .nv.callgraph             --------------------------
	.section	.nv.callgraph,"",@"SHT_CUDA_CALLGRAPH"
	.align	4
	.sectionentsize	8
	.align		4
        /*0000*/ 	.word	0x00000000
	.align		4
        /*0004*/ 	.word	0xffffffff
	.align		4
        /*0008*/ 	.word	0x00000000
	.align		4
        /*000c*/ 	.word	0xfffffffe
	.align		4
        /*0010*/ 	.word	0x00000000
	.align		4
        /*0014*/ 	.word	0xfffffffd
	.align		4
        /*0018*/ 	.word	0x00000000
	.align		4
        /*001c*/ 	.word	0xfffffffc


//--------------------- .nv.constant4             --------------------------
	.section	.nv.constant4,"a",@progbits
	.align	8
	.align		8
.nv.constant4:
        /*0000*/ 	.dword	_ZN30_INTERNAL_e7b38eb4_4_k_cu_main4cuda3std3__45__cpo5beginE
	.align		8
        /*0008*/ 	.dword	_ZN30_INTERNAL_e7b38eb4_4_k_cu_main4cuda3std3__45__cpo3endE
	.align		8
        /*0010*/ 	.dword	_ZN30_INTERNAL_e7b38eb4_4_k_cu_main4cuda3std3__45__cpo6cbeginE
	.align		8
        /*0018*/ 	.dword	_ZN30_INTERNAL_e7b38eb4_4_k_cu_main4cuda3std3__45__cpo4cendE
	.align		8
        /*0020*/ 	.dword	_ZN30_INTERNAL_e7b38eb4_4_k_cu_main4cuda3std3__45__cpo6rbeginE
	.align		8
        /*0028*/ 	.dword	_ZN30_INTERNAL_e7b38eb4_4_k_cu_main4cuda3std3__45__cpo4rendE
	.align		8
        /*0030*/ 	.dword	_ZN30_INTERNAL_e7b38eb4_4_k_cu_main4cuda3std3__45__cpo7crbeginE
	.align		8
        /*0038*/ 	.dword	_ZN30_INTERNAL_e7b38eb4_4_k_cu_main4cuda3std3__45__cpo5crendE
	.align		8
        /*0040*/ 	.dword	_ZN30_INTERNAL_e7b38eb4_4_k_cu_main4cuda3std3__432_GLOBAL__N__e7b38eb4_4_k_cu_main6ignoreE
	.align		8
        /*0048*/ 	.dword	_ZN30_INTERNAL_e7b38eb4_4_k_cu_main4cuda3std3__419piecewise_constructE
	.align		8
        /*0050*/ 	.dword	_ZN30_INTERNAL_e7b38eb4_4_k_cu_main4cuda3std3__48in_placeE
	.align		8
        /*0058*/ 	.dword	_ZN30_INTERNAL_e7b38eb4_4_k_cu_main4cuda3std3__420unreachable_sentinelE
	.align		8
        /*0060*/ 	.dword	_ZN30_INTERNAL_e7b38eb4_4_k_cu_main4cuda3std3__47nulloptE
	.align		8
        /*0068*/ 	.dword	_ZN30_INTERNAL_e7b38eb4_4_k_cu_main4cuda3std3__48unexpectE
	.align		8
        /*0070*/ 	.dword	_ZN30_INTERNAL_e7b38eb4_4_k_cu_main4cuda3std6ranges3__45__cpo4swapE
	.align		8
        /*0078*/ 	.dword	_ZN30_INTERNAL_e7b38eb4_4_k_cu_main4cuda3std6ranges3__45__cpo9iter_moveE
	.align		8
        /*0080*/ 	.dword	_ZN30_INTERNAL_e7b38eb4_4_k_cu_main4cuda3std6ranges3__45__cpo5beginE
	.align		8
        /*0088*/ 	.dword	_ZN30_INTERNAL_e7b38eb4_4_k_cu_main4cuda3std6ranges3__45__cpo3endE
	.align		8
        /*0090*/ 	.dword	_ZN30_INTERNAL_e7b38eb4_4_k_cu_main4cuda3std6ranges3__45__cpo6cbeginE
	.align		8
        /*0098*/ 	.dword	_ZN30_INTERNAL_e7b38eb4_4_k_cu_main4cuda3std6ranges3__45__cpo4cendE
	.align		8
        /*00a0*/ 	.dword	_ZN30_INTERNAL_e7b38eb4_4_k_cu_main4cuda3std6ranges3__45__cpo7advanceE
	.align		8
        /*00a8*/ 	.dword	_ZN30_INTERNAL_e7b38eb4_4_k_cu_main4cuda3std6ranges3__45__cpo9iter_swapE
	.align		8
        /*00b0*/ 	.dword	_ZN30_INTERNAL_e7b38eb4_4_k_cu_main4cuda3std6ranges3__45__cpo4nextE
	.align		8
        /*00b8*/ 	.dword	_ZN30_INTERNAL_e7b38eb4_4_k_cu_main4cuda3std6ranges3__45__cpo4prevE
	.align		8
        /*00c0*/ 	.dword	_ZN30_INTERNAL_e7b38eb4_4_k_cu_main4cuda3std6ranges3__45__cpo4dataE
	.align		8
        /*00c8*/ 	.dword	_ZN30_INTERNAL_e7b38eb4_4_k_cu_main4cuda3std6ranges3__45__cpo5cdataE
	.align		8
        /*00d0*/ 	.dword	_ZN30_INTERNAL_e7b38eb4_4_k_cu_main4cuda3std6ranges3__45__cpo4sizeE
	.align		8
        /*00d8*/ 	.dword	_ZN30_INTERNAL_e7b38eb4_4_k_cu_main4cuda3std6ranges3__45__cpo5ssizeE
	.align		8
        /*00e0*/ 	.dword	_ZN30_INTERNAL_e7b38eb4_4_k_cu_main4cuda3std6ranges3__45__cpo8distanceE
	.align		8
        /*00e8*/ 	.dword	_ZN30_INTERNAL_e7b38eb4_4_k_cu_main6thrust24THRUST_300001_SM_1000_NS8cuda_cub3parE
	.align		8
        /*00f0*/ 	.dword	_ZN30_INTERNAL_e7b38eb4_4_k_cu_main6thrust24THRUST_300001_SM_1000_NS8cuda_cub10par_nosyncE
	.align		8
        /*00f8*/ 	.dword	_ZN30_INTERNAL_e7b38eb4_4_k_cu_main6thrust24THRUST_300001_SM_1000_NS6system6detail10sequential3seqE
	.align		8
        /*0100*/ 	.dword	_ZN30_INTERNAL_e7b38eb4_4_k_cu_main6thrust24THRUST_300001_SM_1000_NS12placeholders2_1E
	.align		8
        /*0108*/ 	.dword	_ZN30_INTERNAL_e7b38eb4_4_k_cu_main6thrust24THRUST_300001_SM_1000_NS12placeholders2_2E
	.align		8
        /*0110*/ 	.dword	_ZN30_INTERNAL_e7b38eb4_4_k_cu_main6thrust24THRUST_300001_SM_1000_NS12placeholders2_3E
	.align		8
        /*0118*/ 	.dword	_ZN30_INTERNAL_e7b38eb4_4_k_cu_main6thrust24THRUST_300001_SM_1000_NS12placeholders2_4E
	.align		8
        /*0120*/ 	.dword	_ZN30_INTERNAL_e7b38eb4_4_k_cu_main6thrust24THRUST_300001_SM_1000_NS12placeholders2_5E
	.align		8
        /*0128*/ 	.dword	_ZN30_INTERNAL_e7b38eb4_4_k_cu_main6thrust24THRUST_300001_SM_1000_NS12placeholders2_6E
	.align		8
        /*0130*/ 	.dword	_ZN30_INTERNAL_e7b38eb4_4_k_cu_main6thrust24THRUST_300001_SM_1000_NS12placeholders2_7E
	.align		8
        /*0138*/ 	.dword	_ZN30_INTERNAL_e7b38eb4_4_k_cu_main6thrust24THRUST_300001_SM_1000_NS12placeholders2_8E
	.align		8
        /*0140*/ 	.dword	_ZN30_INTERNAL_e7b38eb4_4_k_cu_main6thrust24THRUST_300001_SM_1000_NS12placeholders2_9E
	.align		8
        /*0148*/ 	.dword	_ZN30_INTERNAL_e7b38eb4_4_k_cu_main6thrust24THRUST_300001_SM_1000_NS12placeholders3_10E
	.align		8
        /*0150*/ 	.dword	_ZN30_INTERNAL_e7b38eb4_4_k_cu_main6thrust24THRUST_300001_SM_1000_NS3seqE


//--------------------- .text._ZN3cub18CUB_300001_SM_10006detail9transform16transform_kernelINS2_10policy_hubILb1EN4cuda3std3__45tupleIJN6thrust24THRUST_300001_SM_1000_NS17counting_iteratorIiNSA_11use_defaultESC_SC_EEEEEE10policy1000El7rng_gpuNSA_6detail15normal_iteratorINSA_10device_ptrIdEEEEJSD_EEEvT0_iT1_T2_DpNS2_10kernel_argIT3_EE --------------------------
	.section	.text._ZN3cub18CUB_300001_SM_10006detail9transform16transform_kernelINS2_10policy_hubILb1EN4cuda3std3__45tupleIJN6thrust24THRUST_300001_SM_1000_NS17counting_iteratorIiNSA_11use_defaultESC_SC_EEEEEE10policy1000El7rng_gpuNSA_6detail15normal_iteratorINSA_10device_ptrIdEEEEJSD_EEEvT0_iT1_T2_DpNS2_10kernel_argIT3_EE,"ax",@progbits
	.align	128
        .global         _ZN3cub18CUB_300001_SM_10006detail9transform16transform_kernelINS2_10policy_hubILb1EN4cuda3std3__45tupleIJN6thrust24THRUST_300001_SM_1000_NS17counting_iteratorIiNSA_11use_defaultESC_SC_EEEEEE10policy1000El7rng_gpuNSA_6detail15normal_iteratorINSA_10device_ptrIdEEEEJSD_EEEvT0_iT1_T2_DpNS2_10kernel_argIT3_EE
        .type           _ZN3cub18CUB_300001_SM_10006detail9transform16transform_kernelINS2_10policy_hubILb1EN4cuda3std3__45tupleIJN6thrust24THRUST_300001_SM_1000_NS17counting_iteratorIiNSA_11use_defaultESC_SC_EEEEEE10policy1000El7rng_gpuNSA_6detail15normal_iteratorINSA_10device_ptrIdEEEEJSD_EEEvT0_iT1_T2_DpNS2_10kernel_argIT3_EE,@function
        .size           _ZN3cub18CUB_300001_SM_10006detail9transform16transform_kernelINS2_10policy_hubILb1EN4cuda3std3__45tupleIJN6thrust24THRUST_300001_SM_1000_NS17counting_iteratorIiNSA_11use_defaultESC_SC_EEEEEE10policy1000El7rng_gpuNSA_6detail15normal_iteratorINSA_10device_ptrIdEEEEJSD_EEEvT0_iT1_T2_DpNS2_10kernel_argIT3_EE,(.L_x_47 - _ZN3cub18CUB_300001_SM_10006detail9transform16transform_kernelINS2_10policy_hubILb1EN4cuda3std3__45tupleIJN6thrust24THRUST_300001_SM_1000_NS17counting_iteratorIiNSA_11use_defaultESC_SC_EEEEEE10policy1000El7rng_gpuNSA_6detail15normal_iteratorINSA_10device_ptrIdEEEEJSD_EEEvT0_iT1_T2_DpNS2_10kernel_argIT3_EE)
        .other          _ZN3cub18CUB_300001_SM_10006detail9transform16transform_kernelINS2_10policy_hubILb1EN4cuda3std3__45tupleIJN6thrust24THRUST_300001_SM_1000_NS17counting_iteratorIiNSA_11use_defaultESC_SC_EEEEEE10policy1000El7rng_gpuNSA_6detail15normal_iteratorINSA_10device_ptrIdEEEEJSD_EEEvT0_iT1_T2_DpNS2_10kernel_argIT3_EE,@"STO_CUDA_ENTRY STV_DEFAULT"
_ZN3cub18CUB_300001_SM_10006detail9transform16transform_kernelINS2_10policy_hubILb1EN4cuda3std3__45tupleIJN6thrust24THRUST_300001_SM_1000_NS17counting_iteratorIiNSA_11use_defaultESC_SC_EEEEEE10policy1000El7rng_gpuNSA_6detail15normal_iteratorINSA_10device_ptrIdEEEEJSD_EEEvT0_iT1_T2_DpNS2_10kernel_argIT3_EE:
.text._ZN3cub18CUB_300001_SM_10006detail9transform16transform_kernelINS2_10policy_hubILb1EN4cuda3std3__45tupleIJN6thrust24THRUST_300001_SM_1000_NS17counting_iteratorIiNSA_11use_defaultESC_SC_EEEEEE10policy1000El7rng_gpuNSA_6detail15normal_iteratorINSA_10device_ptrIdEEEEJSD_EEEvT0_iT1_T2_DpNS2_10kernel_argIT3_EE:
[----:B------:R-:W-:Y:S08]  /*0000*/  LDC R1, c[0x0][0x37c] ;  /* 0x0000df00ff017b82 */ /* 0x000ff00000000800 */
[----:B------:R-:W0:Y:S01]  /*0010*/  LDC R12, c[0x0][0x388] ;  /* 0x0000e200ff0c7b82 */ /* 0x000e220000000800 */
[----:B------:R-:W1:Y:S01]  /*0020*/  LDCU.64 UR6, c[0x0][0x380] ;  /* 0x00007000ff0677ac */ /* 0x000e620008000a00 */
[----:B------:R-:W2:Y:S06]  /*0030*/  LDCU.64 UR8, c[0x0][0x358] ;  /* 0x00006b00ff0877ac */ /* 0x000eac0008000a00 */
[----:B------:R-:W3:Y:S01]  /*0040*/  S2UR UR4, SR_CTAID.X ;  /* 0x00000000000479c3 */ /* 0x000ee20000002500 */
[----:B0-----:R-:W-:-:S05]  /*0050*/  IMAD.SHL.U32 R0, R12, 0x80, RZ ;  /* 0x000000800c007824 */ /* 0x001fca00078e00ff */
[----:B------:R-:W-:Y:S01]  /*0060*/  SHF.R.S32.HI R5, RZ, 0x1f, R0 ;  /* 0x0000001fff057819 */ /* 0x000fe20000011400 */
[----:B---3--:R-:W-:-:S04]  /*0070*/  IMAD.WIDE.U32 R2, R0, UR4, RZ ;  /* 0x0000000400027c25 */ /* 0x008fc8000f8e00ff */
[----:B------:R-:W-:Y:S01]  /*0080*/  IMAD R9, R5, UR4, RZ ;  /* 0x0000000405097c24 */ /* 0x000fe2000f8e02ff */
[----:B-1----:R-:W-:Y:S01]  /*0090*/  IADD3 R7, P1, PT, -R2, UR6, RZ ;  /* 0x0000000602077c10 */ /* 0x002fe2000ff3e1ff */
[----:B------:R-:W0:Y:S02]  /*00a0*/  LDCU UR4, c[0x0][0x38c] ;  /* 0x00007180ff0477ac */ /* 0x000e240008000800 */
[----:B------:R-:W-:Y:S01]  /*00b0*/  IMAD.IADD R4, R3, 0x1, R9 ;  /* 0x0000000103047824 */ /* 0x000fe200078e0209 */
[----:B------:R-:W-:-:S04]  /*00c0*/  ISETP.LT.U32.AND P0, PT, R7, R0, PT ;  /* 0x000000000700720c */ /* 0x000fc80003f01070 */
[----:B------:R-:W-:-:S04]  /*00d0*/  IADD3.X R6, PT, PT, ~R4, UR7, RZ, P1, !PT ;  /* 0x0000000704067c10 */ /* 0x000fc80008ffe5ff */
[----:B------:R-:W-:-:S04]  /*00e0*/  ISETP.LT.AND.EX P0, PT, R6, R5, PT, P0 ;  /* 0x000000050600720c */ /* 0x000fc80003f01300 */
[----:B------:R-:W-:-:S04]  /*00f0*/  SEL R5, R7, R0, P0 ;  /* 0x0000000007057207 */ /* 0x000fc80000000000 */
[----:B------:R-:W-:Y:S02]  /*0100*/  ISETP.NE.AND P0, PT, R0, R5, PT ;  /* 0x000000050000720c */ /* 0x000fe40003f05270 */
[----:B0-----:R-:W-:-:S11]  /*0110*/  MOV R0, UR4 ;  /* 0x0000000400007c02 */ /* 0x001fd60008000f00 */
[----:B--2---:R-:W-:Y:S05]  /*0120*/  @!P0 BRA `(.L_x_0) ;  /* 0x0000000c00748947 */ /* 0x004fea0003800000 */
[----:B------:R-:W-:-:S13]  /*0130*/  ISETP.GE.AND P0, PT, R12, 0x1, PT ;  /* 0x000000010c00780c */ /* 0x000fda0003f06270 */
[----:B------:R-:W-:Y:S05]  /*0140*/  @!P0 EXIT ;  /* 0x000000000000894d */ /* 0x000fea0003800000 */
[----:B------:R-:W0:Y:S01]  /*0150*/  LDC.64 R6, c[0x0][0x390] ;  /* 0x0000e400ff067b82 */ /* 0x000e220000000a00 */
[----:B------:R-:W1:Y:S01]  /*0160*/  S2R R10, SR_TID.X ;  /* 0x00000000000a7919 */ /* 0x000e620000002100 */
[C---:B------:R-:W-:Y:S01]  /*0170*/  ISETP.GE.U32.AND P0, PT, R12.reuse, 0x4, PT ;  /* 0x000000040c00780c */ /* 0x040fe20003f06070 */
[----:B------:R-:W-:Y:S01]  /*0180*/  IMAD.MOV.U32 R15, RZ, RZ, RZ ;  /* 0x000000ffff0f7224 */ /* 0x000fe200078e00ff */
[----:B------:R-:W-:Y:S01]  /*0190*/  LOP3.LUT R11, R12, 0x3, RZ, 0xc0, !PT ;  /* 0x000000030c0b7812 */ /* 0x000fe200078ec0ff */
[----:B0-----:R-:W-:-:S10]  /*01a0*/  FADD R7, R7, -R6 ;  /* 0x8000000607077221 */ /* 0x001fd40000000000 */
[----:B-1----:R-:W-:Y:S05]  /*01b0*/  @!P0 BRA `(.L_x_1) ;  /* 0x0000000800cc8947 */ /* 0x002fea0003800000 */
[----:B------:R-:W0:Y:S01]  /*01c0*/  LDC.64 R8, c[0x0][0x398] ;  /* 0x0000e600ff087b82 */ /* 0x000e220000000a00 */
[CC--:B------:R-:W-:Y:S01]  /*01d0*/  ISETP.GE.AND P4, PT, R10.reuse, R5.reuse, PT ;  /* 0x000000050a00720c */ /* 0x0c0fe20003f86270 */
[C---:B------:R-:W-:Y:S01]  /*01e0*/  VIADD R16, R10.reuse, 0x80 ;  /* 0x000000800a107836 */ /* 0x040fe20000000000 */
[----:B------:R-:W-:Y:S01]  /*01f0*/  IADD3 R14, PT, PT, R10, 0x100, RZ ;  /* 0x000001000a0e7810 */ /* 0x000fe20007ffe0ff */
[----:B------:R-:W-:Y:S01]  /*0200*/  BSSY.RECONVERGENT B0, `(.L_x_2) ;  /* 0x000001f000007945 */ /* 0x000fe20003800200 */
[----:B------:R-:W-:Y:S01]  /*0210*/  LOP3.LUT R15, R12, 0x7ffffffc, RZ, 0xc0, !PT ;  /* 0x7ffffffc0c0f7812 */ /* 0x000fe200078ec0ff */
[----:B------:R-:W-:Y:S01]  /*0220*/  VIADD R12, R10, 0x180 ;  /* 0x000001800a0c7836 */ /* 0x000fe20000000000 */
[-C--:B------:R-:W-:Y:S02]  /*0230*/  ISETP.GE.AND P0, PT, R14, R5.reuse, PT ;  /* 0x000000050e00720c */ /* 0x080fe40003f06270 */
[----:B------:R-:W-:Y:S02]  /*0240*/  IADD3 R14, PT, PT, -R15, 0x4, RZ ;  /* 0x000000040f0e7810 */ /* 0x000fe40007ffe1ff */
[----:B------:R-:W-:-:S02]  /*0250*/  ISETP.GE.AND P2, PT, R12, R5, PT ;  /* 0x000000050c00720c */ /* 0x000fc40003f46270 */
[----:B------:R-:W-:Y:S02]  /*0260*/  ISETP.GE.AND P3, PT, R16, R5, PT ;  /* 0x000000051000720c */ /* 0x000fe40003f66270 */
[----:B0-----:R-:W-:-:S04]  /*0270*/  LEA R8, P1, R2, R8, 0x3 ;  /* 0x0000000802087211 */ /* 0x001fc800078218ff */
[----:B------:R-:W-:Y:S02]  /*0280*/  LEA.HI.X R9, R2, R9, R4, 0x3, P1 ;  /* 0x0000000902097211 */ /* 0x000fe400008f1c04 */
[----:B------:R-:W-:Y:S02]  /*0290*/  IADD3 R8, P5, PT, R8, 0x800, RZ ;  /* 0x0000080008087810 */ /* 0x000fe40007fbe0ff */
[----:B------:R-:W-:-:S03]  /*02a0*/  ISETP.NE.AND P1, PT, R14, RZ, PT ;  /* 0x000000ff0e00720c */ /* 0x000fc60003f25270 */
[----:B------:R-:W-:Y:S02]  /*02b0*/  IMAD.X R9, RZ, RZ, R9, P5 ;  /* 0x000000ffff097224 */ /* 0x000fe400028e0609 */
[----:B------:R-:W-:Y:S01]  /*02c0*/  IMAD.WIDE R12, R10, 0x8, R8 ;  /* 0x000000080a0c7825 */ /* 0x000fe200078e0208 */
[----:B------:R-:W-:Y:S07]  /*02d0*/  @P4 BRA `(.L_x_3) ;  /* 0x0000000000444947 */ /* 0x000fee0003800000 */
[----:B------:R-:W0:Y:S02]  /*02e0*/  LDCU UR6, c[0x0][0x38c] ;  /* 0x00007180ff0677ac */ /* 0x000e240008000800 */
[----:B0-----:R-:W-:-:S04]  /*02f0*/  UIMAD.WIDE.U32 UR4, UR6, -0x4370ec6f, URZ ;  /* 0xbc8f1391060478a5 */ /* 0x001fc8000f8e00ff */
[----:B------:R-:W-:-:S04]  /*0300*/  USHF.R.U32.HI UR5, URZ, 0xf, UR5 ;  /* 0x0000000fff057899 */ /* 0x000fc80008011605 */
[----:B------:R-:W-:Y:S02]  /*0310*/  UIMAD UR4, UR5, -0xadc8, UR6 ;  /* 0xffff5238050478a4 */ /* 0x000fe4000f8e0206 */
[----:B------:R-:W-:Y:S02]  /*0320*/  UIMAD UR5, UR5, 0xd47, URZ ;  /* 0x00000d47050578a4 */ /* 0x000fe4000f8e02ff */
[----:B------:R-:W-:Y:S02]  /*0330*/  UIMAD UR4, UR4, 0xbc8f, URZ ;  /* 0x0000bc8f040478a4 */ /* 0x000fe4000f8e02ff */
[----:B------:R-:W-:Y:S02]  /*0340*/  ULOP3.LUT UR6, UR5, 0x7fffffff, URZ, 0x3c, !UPT ;  /* 0x7fffffff05067892 */ /* 0x000fe4000f8e3cff */
[----:B------:R-:W-:-:S11]  /*0350*/  UISETP.GE.U32.AND UP0, UPT, UR4, UR5, UPT ;  /* 0x000000050400728c */ /* 0x000fd6000bf06070 */
[----:B------:R-:W-:-:S04]  /*0360*/  @UP0 UIADD3 UR6, UPT, UPT, -UR5, URZ, URZ ;  /* 0x000000ff05060290 */ /* 0x000fc8000fffe1ff */
[----:B------:R-:W-:-:S04]  /*0370*/  UIADD3 UR6, UPT, UPT, UR4, UR6, URZ ;  /* 0x0000000604067290 */ /* 0x000fc8000fffe0ff */
[----:B------:R-:W-:-:S06]  /*0380*/  UIADD3 UR4, UPT, UPT, UR6, -0x1, URZ ;  /* 0xffffffff06047890 */ /* 0x000fcc000fffe0ff */
[----:B------:R-:W-:-:S05]  /*0390*/  I2FP.F32.U32 R0, UR4 ;  /* 0x0000000400007c45 */ /* 0x000fca0008201000 */
[----:B------:R-:W-:-:S04]  /*03a0*/  FMUL R0, R0, 4.6566128730773925781e-10 ;  /* 0x3000000000007820 */ /* 0x000fc80000400000 */
[----:B------:R-:W-:Y:S01]  /*03b0*/  FFMA R16, R7, R0, R6 ;  /* 0x0000000007107223 */ /* 0x000fe20000000006 */
[----:B------:R-:W-:-:S05]  /*03c0*/  MOV R0, UR6 ;  /* 0x0000000600007c02 */ /* 0x000fca0008000f00 */
[----:B------:R-:W0:Y:S02]  /*03d0*/  F2F.F64.F32 R16, R16 ;  /* 0x0000001000107310 */ /* 0x000e240000201800 */
[----:B0-----:R0:W-:Y:S02]  /*03e0*/  STG.E.64 desc[UR8][R12.64+-0x800], R16 ;  /* 0xfff800100c007986 */ /* 0x0011e4000c101b08 */
.L_x_3:
[----:B------:R-:W-:Y:S05]  /*03f0*/  BSYNC.RECONVERGENT B0 ;  /* 0x0000000000007941 */ /* 0x000fea0003800200 */
.L_x_2:
[----:B------:R-:W-:Y:S04]  /*0400*/  BSSY.RECONVERGENT B0, `(.L_x_4) ;  /* 0x0000011000007945 */ /* 0x000fe80003800200 */
[----:B------:R-:W-:Y:S05]  /*0410*/  @P3 BRA `(.L_x_5) ;  /* 0x00000000003c3947 */ /* 0x000fea0003800000 */
[----:B0-----:R-:W-:-:S05]  /*0420*/  IMAD.HI.U32 R16, R0, -0x4370ec6f, RZ ;  /* 0xbc8f139100107827 */ /* 0x001fca00078e00ff */
[----:B------:R-:W-:-:S05]  /*0430*/  SHF.R.U32.HI R17, RZ, 0xf, R16 ;  /* 0x0000000fff117819 */ /* 0x000fca0000011610 */
[C---:B------:R-:W-:Y:S02]  /*0440*/  IMAD R0, R17.reuse, -0xadc8, R0 ;  /* 0xffff523811007824 */ /* 0x040fe400078e0200 */
[----:B------:R-:W-:Y:S02]  /*0450*/  IMAD R17, R17, 0xd47, RZ ;  /* 0x00000d4711117824 */ /* 0x000fe400078e02ff */
[----:B------:R-:W-:-:S03]  /*0460*/  IMAD R0, R0, 0xbc8f, RZ ;  /* 0x0000bc8f00007824 */ /* 0x000fc600078e02ff */
[----:B------:R-:W-:Y:S02]  /*0470*/  LOP3.LUT R19, R17, 0x7fffffff, RZ, 0x3c, !PT ;  /* 0x7fffffff11137812 */ /* 0x000fe400078e3cff */
[----:B------:R-:W-:-:S13]  /*0480*/  ISETP.GE.U32.AND P3, PT, R0, R17, PT ;  /* 0x000000110000720c */ /* 0x000fda0003f66070 */
[----:B------:R-:W-:-:S05]  /*0490*/  @P3 IMAD.MOV R19, RZ, RZ, -R17 ;  /* 0x000000ffff133224 */ /* 0x000fca00078e0a11 */
[----:B------:R-:W-:-:S05]  /*04a0*/  IADD3 R0, PT, PT, R0, R19, RZ ;  /* 0x0000001300007210 */ /* 0x000fca0007ffe0ff */
[----:B------:R-:W-:-:S05]  /*04b0*/  VIADD R16, R0, 0xffffffff ;  /* 0xffffffff00107836 */ /* 0x000fca0000000000 */
[----:B------:R-:W-:-:S05]  /*04c0*/  I2FP.F32.U32 R16, R16 ;  /* 0x0000001000107245 */ /* 0x000fca0000201000 */
[----:B------:R-:W-:-:S04]  /*04d0*/  FMUL R16, R16, 4.6566128730773925781e-10 ;  /* 0x3000000010107820 */ /* 0x000fc80000400000 */
[----:B------:R-:W-:-:S06]  /*04e0*/  FFMA R16, R7, R16, R6 ;  /* 0x0000001007107223 */ /* 0x000fcc0000000006 */
[----:B------:R-:W0:Y:S02]  /*04f0*/  F2F.F64.F32 R16, R16 ;  /* 0x0000001000107310 */ /* 0x000e240000201800 */
[----:B0-----:R1:W-:Y:S02]  /*0500*/  STG.E.64 desc[UR8][R12.64+-0x400], R16 ;  /* 0xfffc00100c007986 */ /* 0x0013e4000c101b08 */
.L_x_5:
[----:B------:R-:W-:Y:S05]  /*0510*/  BSYNC.RECONVERGENT B0 ;  /* 0x0000000000007941 */ /* 0x000fea0003800200 */
.L_x_4:
[----:B------:R-:W-:Y:S04]  /*0520*/  BSSY.RECONVERGENT B0, `(.L_x_6) ;  /* 0x0000011000007945 */ /* 0x000fe80003800200 */
[----:B------:R-:W-:Y:S05]  /*0530*/  @P0 BRA `(.L_x_7) ;  /* 0x00000000003c0947 */ /* 0x000fea0003800000 */
[----:B01----:R-:W-:-:S05]  /*0540*/  IMAD.HI.U32 R16, R0, -0x4370ec6f, RZ ;  /* 0xbc8f139100107827 */ /* 0x003fca00078e00ff */
[----:B------:R-:W-:-:S05]  /*0550*/  SHF.R.U32.HI R17, RZ, 0xf, R16 ;  /* 0x0000000fff117819 */ /* 0x000fca0000011610 */
[C---:B------:R-:W-:Y:S02]  /*0560*/  IMAD R0, R17.reuse, -0xadc8, R0 ;  /* 0xffff523811007824 */ /* 0x040fe400078e0200 */
[----:B------:R-:W-:Y:S02]  /*0570*/  IMAD R17, R17, 0xd47, RZ ;  /* 0x00000d4711117824 */ /* 0x000fe400078e02ff */
[----:B------:R-:W-:-:S03]  /*0580*/  IMAD R0, R0, 0xbc8f, RZ ;  /* 0x0000bc8f00007824 */ /* 0x000fc600078e02ff */
[----:B------:R-:W-:Y:S02]  /*0590*/  LOP3.LUT R19, R17, 0x7fffffff, RZ, 0x3c, !PT ;  /* 0x7fffffff11137812 */ /* 0x000fe400078e3cff */
[----:B------:R-:W-:-:S13]  /*05a0*/  ISETP.GE.U32.AND P0, PT, R0, R17, PT ;  /* 0x000000110000720c */ /* 0x000fda0003f06070 */
[----:B------:R-:W-:-:S05]  /*05b0*/  @P0 IADD3 R19, PT, PT, -R17, RZ, RZ ;  /* 0x000000ff11130210 */ /* 0x000fca0007ffe1ff */
[----:B------:R-:W-:-:S05]  /*05c0*/  IMAD.IADD R0, R0, 0x1, R19 ;  /* 0x0000000100007824 */ /* 0x000fca00078e0213 */
[----:B------:R-:W-:-:S04]  /*05d0*/  IADD3 R16, PT, PT, R0, -0x1, RZ ;  /* 0xffffffff00107810 */ /* 0x000fc80007ffe0ff */
[----:B------:R-:W-:-:S05]  /*05e0*/  I2FP.F32.U32 R16, R16 ;  /* 0x0000001000107245 */ /* 0x000fca0000201000 */
[----:B------:R-:W-:-:S04]  /*05f0*/  FMUL R16, R16, 4.6566128730773925781e-10 ;  /* 0x3000000010107820 */ /* 0x000fc80000400000 */
[----:B------:R-:W-:-:S06]  /*0600*/  FFMA R16, R7, R16, R6 ;  /* 0x0000001007107223 */ /* 0x000fcc0000000006 */
[----:B------:R-:W0:Y:S02]  /*0610*/  F2F.F64.F32 R16, R16 ;  /* 0x0000001000107310 */ /* 0x000e240000201800 */
[----:B0-----:R2:W-:Y:S02]  /*0620*/  STG.E.64 desc[UR8][R12.64], R16 ;  /* 0x000000100c007986 */ /* 0x0015e4000c101b08 */
.L_x_7:
[----:B------:R-:W-:Y:S05]  /*0630*/  BSYNC.RECONVERGENT B0 ;  /* 0x0000000000007941 */ /* 0x000fea0003800200 */
.L_x_6:
[----:B------:R-:W-:Y:S04]  /*0640*/  BSSY.RECONVERGENT B0, `(.L_x_8) ;  /* 0x0000011000007945 */ /* 0x000fe80003800200 */
[----:B------:R-:W-:Y:S05]  /*0650*/  @P2 BRA `(.L_x_9) ;  /* 0x00000000003c2947 */ /* 0x000fea0003800000 */
[----:B012---:R-:W-:-:S05]  /*0660*/  IMAD.HI.U32 R16, R0, -0x4370ec6f, RZ ;  /* 0xbc8f139100107827 */ /* 0x007fca00078e00ff */
        /* <DEDUP_REMOVED lines=14> */
.L_x_9:
[----:B------:R-:W-:Y:S05]  /*0750*/  BSYNC.RECONVERGENT B0 ;  /* 0x0000000000007941 */ /* 0x000fea0003800200 */
.L_x_8:
[----:B------:R-:W-:Y:S05]  /*0760*/  @!P1 BRA `(.L_x_1) ;  /* 0x0000000400609947 */ /* 0x000fea0003800000 */
[C---:B------:R-:W-:Y:S01]  /*0770*/  IADD3 R6, PT, PT, R10.reuse, 0x300, RZ ;  /* 0x000003000a067810 */ /* 0x040fe20007ffe0ff */
[----:B0123--:R-:W-:Y:S01]  /*0780*/  VIADD R17, R10, 0x200 ;  /* 0x000002000a117836 */ /* 0x00ffe20000000000 */
[----:B------:R-:W0:Y:S06]  /*0790*/  LDCU UR4, c[0x0][0x390] ;  /* 0x00007200ff0477ac */ /* 0x000e2c0008000800 */
.L_x_18:
[C---:B0123--:R-:W-:Y:S01]  /*07a0*/  IADD3 R18, PT, PT, R6.reuse, -0x100, RZ ;  /* 0xffffff0006127810 */ /* 0x04ffe20007ffe0ff */
[C---:B------:R-:W-:Y:S01]  /*07b0*/  VIADD R16, R6.reuse, 0xffffff80 ;  /* 0xffffff8006107836 */ /* 0x040fe20000000000 */
[----:B------:R-:W-:Y:S01]  /*07c0*/  IADD3 R12, PT, PT, R6, 0x80, RZ ;  /* 0x00000080060c7810 */ /* 0x000fe20007ffe0ff */
[----:B------:R-:W-:Y:S01]  /*07d0*/  VIADD R14, R14, 0x4 ;  /* 0x000000040e0e7836 */ /* 0x000fe20000000000 */
[-C--:B------:R-:W-:Y:S01]  /*07e0*/  ISETP.GE.AND P3, PT, R18, R5.reuse, PT ;  /* 0x000000051200720c */ /* 0x080fe20003f66270 */
[----:B------:R-:W-:Y:S01]  /*07f0*/  BSSY.RECONVERGENT B0, `(.L_x_10) ;  /* 0x0000016000007945 */ /* 0x000fe20003800200 */
[-C--:B------:R-:W-:Y:S01]  /*0800*/  ISETP.GE.AND P0, PT, R12, R5.reuse, PT ;  /* 0x000000050c00720c */ /* 0x080fe20003f06270 */
[----:B------:R-:W-:Y:S01]  /*0810*/  IMAD.WIDE R12, R17, 0x8, R8 ;  /* 0x00000008110c7825 */ /* 0x000fe200078e0208 */
[-C--:B------:R-:W-:Y:S02]  /*0820*/  ISETP.GE.AND P4, PT, R16, R5.reuse, PT ;  /* 0x000000051000720c */ /* 0x080fe40003f86270 */
[----:B------:R-:W-:-:S02]  /*0830*/  ISETP.GE.AND P1, PT, R6, R5, PT ;  /* 0x000000050600720c */ /* 0x000fc40003f26270 */
[----:B------:R-:W-:-:S05]  /*0840*/  ISETP.NE.AND P2, PT, R14, RZ, PT ;  /* 0x000000ff0e00720c */ /* 0x000fca0003f45270 */
[----:B------:R-:W-:Y:S08]  /*0850*/  @P3 BRA `(.L_x_11) ;  /* 0x00000000003c3947 */ /* 0x000ff00003800000 */
[----:B------:R-:W-:-:S05]  /*0860*/  IMAD.HI.U32 R16, R0, -0x4370ec6f, RZ ;  /* 0xbc8f139100107827 */ /* 0x000fca00078e00ff */
        /* <DEDUP_REMOVED lines=11> */
[----:B0-----:R-:W-:-:S04]  /*0920*/  FFMA R16, R7, R16, UR4 ;  /* 0x0000000407107e23 */ /* 0x001fc80008000010 */
[----:B------:R-:W0:Y:S02]  /*0930*/  F2F.F64.F32 R18, R16 ;  /* 0x0000001000127310 */ /* 0x000e240000201800 */
[----:B0-----:R1:W-:Y:S02]  /*0940*/  STG.E.64 desc[UR8][R12.64+-0x800], R18 ;  /* 0xfff800120c007986 */ /* 0x0013e4000c101b08 */
.L_x_11:
[----:B0-----:R-:W-:Y:S05]  /*0950*/  BSYNC.RECONVERGENT B0 ;  /* 0x0000000000007941 */ /* 0x001fea0003800200 */
.L_x_10:
[----:B------:R-:W-:Y:S04]  /*0960*/  BSSY.RECONVERGENT B0, `(.L_x_12) ;  /* 0x0000011000007945 */ /* 0x000fe80003800200 */
[----:B------:R-:W-:Y:S05]  /*0970*/  @P4 BRA `(.L_x_13) ;  /* 0x00000000003c4947 */ /* 0x000fea0003800000 */
[----:B------:R-:W-:-:S05]  /*0980*/  IMAD.HI.U32 R16, R0, -0x4370ec6f, RZ ;  /* 0xbc8f139100107827 */ /* 0x000fca00078e00ff */
[----:B-1----:R-:W-:-:S05]  /*0990*/  SHF.R.U32.HI R19, RZ, 0xf, R16 ;  /* 0x0000000fff137819 */ /* 0x002fca0000011610 */
        /* <DEDUP_REMOVED lines=10> */
[----:B------:R-:W-:-:S04]  /*0a40*/  FFMA R16, R7, R16, UR4 ;  /* 0x0000000407107e23 */ /* 0x000fc80008000010 */
[----:B------:R-:W0:Y:S02]  /*0a50*/  F2F.F64.F32 R18, R16 ;  /* 0x0000001000127310 */ /* 0x000e240000201800 */
[----:B0-----:R0:W-:Y:S02]  /*0a60*/  STG.E.64 desc[UR8][R12.64+-0x400], R18 ;  /* 0xfffc00120c007986 */ /* 0x0011e4000c101b08 */
.L_x_13:
[----:B------:R-:W-:Y:S05]  /*0a70*/  BSYNC.RECONVERGENT B0 ;  /* 0x0000000000007941 */ /* 0x000fea0003800200 */
.L_x_12:
[----:B------:R-:W-:Y:S04]  /*0a80*/  BSSY.RECONVERGENT B0, `(.L_x_14) ;  /* 0x0000011000007945 */ /* 0x000fe80003800200 */
[----:B------:R-:W-:Y:S05]  /*0a90*/  @P1 BRA `(.L_x_15) ;  /* 0x00000000003c1947 */ /* 0x000fea0003800000 */
[----:B------:R-:W-:-:S05]  /*0aa0*/  IMAD.HI.U32 R16, R0, -0x4370ec6f, RZ ;  /* 0xbc8f139100107827 */ /* 0x000fca00078e00ff */
[----:B01----:R-:W-:-:S05]  /*0ab0*/  SHF.R.U32.HI R19, RZ, 0xf, R16 ;  /* 0x0000000fff137819 */ /* 0x003fca0000011610 */
        /* <DEDUP_REMOVED lines=10> */
[----:B------:R-:W-:-:S04]  /*0b60*/  FFMA R16, R7, R16, UR4 ;  /* 0x0000000407107e23 */ /* 0x000fc80008000010 */
[----:B------:R-:W0:Y:S02]  /*0b70*/  F2F.F64.F32 R18, R16 ;  /* 0x0000001000127310 */ /* 0x000e240000201800 */
[----:B0-----:R2:W-:Y:S02]  /*0b80*/  STG.E.64 desc[UR8][R12.64], R18 ;  /* 0x000000120c007986 */ /* 0x0015e4000c101b08 */
.L_x_15:
[----:B------:R-:W-:Y:S05]  /*0b90*/  BSYNC.RECONVERGENT B0 ;  /* 0x0000000000007941 */ /* 0x000fea0003800200 */
.L_x_14:
[----:B------:R-:W-:Y:S04]  /*0ba0*/  BSSY.RECONVERGENT B0, `(.L_x_16) ;  /* 0x0000011000007945 */ /* 0x000fe80003800200 */
[----:B------:R-:W-:Y:S05]  /*0bb0*/  @P0 BRA `(.L_x_17) ;  /* 0x00000000003c0947 */ /* 0x000fea0003800000 */
[----:B------:R-:W-:-:S05]  /*0bc0*/  IMAD.HI.U32 R16, R0, -0x4370ec6f, RZ ;  /* 0xbc8f139100107827 */ /* 0x000fca00078e00ff */
[----:B012---:R-:W-:-:S05]  /*0bd0*/  SHF.R.U32.HI R19, RZ, 0xf, R16 ;  /* 0x0000000fff137819 */ /* 0x007fca0000011610 */
        /* <DEDUP_REMOVED lines=13> */
.L_x_17:
[----:B------:R-:W-:Y:S05]  /*0cb0*/  BSYNC.RECONVERGENT B0 ;  /* 0x0000000000007941 */ /* 0x000fea0003800200 */
.L_x_16:
[----:B------:R-:W-:Y:S01]  /*0cc0*/  IADD3 R6, PT, PT, R6, 0x200, RZ ;  /* 0x0000020006067810 */ /* 0x000fe20007ffe0ff */
[----:B------:R-:W-:Y:S01]  /*0cd0*/  VIADD R17, R17, 0x200 ;  /* 0x0000020011117836 */ /* 0x000fe20000000000 */
[----:B------:R-:W-:Y:S06]  /*0ce0*/  @P2 BRA `(.L_x_18) ;  /* 0xfffffff800ac2947 */ /* 0x000fec000383ffff */
.L_x_1:
[----:B------:R-:W-:-:S13]  /*0cf0*/  ISETP.NE.AND P0, PT, R11, RZ, PT ;  /* 0x000000ff0b00720c */ /* 0x000fda0003f05270 */
[----:B------:R-:W-:Y:S05]  /*0d00*/  @!P0 EXIT ;  /* 0x000000000000894d */ /* 0x000fea0003800000 */
[----:B------:R-:W4:Y:S01]  /*0d10*/  LDC.64 R8, c[0x0][0x398] ;  /* 0x0000e600ff087b82 */ /* 0x000f220000000a00 */
[----:B------:R-:W-:Y:S01]  /*0d20*/  LEA R15, R15, R10, 0x7 ;  /* 0x0000000a0f0f7211 */ /* 0x000fe200078e38ff */
[----:B------:R-:W5:Y:S01]  /*0d30*/  LDCU UR4, c[0x0][0x390] ;  /* 0x00007200ff0477ac */ /* 0x000f620008000800 */
[----:B----4-:R-:W-:-:S04]  /*0d40*/  LEA R8, P0, R2, R8, 0x3 ;  /* 0x0000000802087211 */ /* 0x010fc800078018ff */
[----:B------:R-:W-:Y:S01]  /*0d50*/  LEA.HI.X R9, R2, R9, R4, 0x3, P0 ;  /* 0x0000000902097211 */ /* 0x000fe200000f1c04 */
[----:B-----5:R-:W-:-:S08]  /*0d60*/  IMAD.MOV R4, RZ, RZ, -R11 ;  /* 0x000000ffff047224 */ /* 0x020fd000078e0a0b */
.L_x_21:
[----:B------:R-:W-:Y:S01]  /*0d70*/  ISETP.GE.AND P0, PT, R15, R5, PT ;  /* 0x000000050f00720c */ /* 0x000fe20003f06270 */
[----:B------:R-:W-:Y:S01]  /*0d80*/  BSSY.RECONVERGENT B0, `(.L_x_19) ;  /* 0x0000014000007945 */ /* 0x000fe20003800200 */
[----:B------:R-:W-:-:S04]  /*0d90*/  IADD3 R4, PT, PT, R4, 0x1, RZ ;  /* 0x0000000104047810 */ /* 0x000fc80007ffe0ff */
[----:B------:R-:W-:-:S07]  /*0da0*/  ISETP.NE.AND P1, PT, R4, RZ, PT ;  /* 0x000000ff0400720c */ /* 0x000fce0003f25270 */
[----:B----4-:R-:W-:Y:S06]  /*0db0*/  @P0 BRA `(.L_x_20) ;  /* 0x0000000000400947 */ /* 0x010fec0003800000 */
[----:B------:R-:W-:-:S05]  /*0dc0*/  IMAD.HI.U32 R2, R0, -0x4370ec6f, RZ ;  /* 0xbc8f139100027827 */ /* 0x000fca00078e00ff */
        /* <DEDUP_REMOVED lines=11> */
[----:B------:R-:W-:Y:S01]  /*0e80*/  FFMA R10, R7, R2, UR4 ;  /* 0x00000004070a7e23 */ /* 0x000fe20008000002 */
[----:B------:R-:W-:-:S05]  /*0e90*/  IMAD.WIDE R2, R15, 0x8, R8 ;  /* 0x000000080f027825 */ /* 0x000fca00078e0208 */
[----:B------:R-:W4:Y:S02]  /*0ea0*/  F2F.F64.F32 R10, R10 ;  /* 0x0000000a000a7310 */ /* 0x000f240000201800 */
[----:B----4-:R4:W-:Y:S02]  /*0eb0*/  STG.E.64 desc[UR8][R2.64], R10 ;  /* 0x0000000a02007986 */ /* 0x0109e4000c101b08 */
.L_x_20:
[----:B------:R-:W-:Y:S05]  /*0ec0*/  BSYNC.RECONVERGENT B0 ;  /* 0x0000000000007941 */ /* 0x000fea0003800200 */
.L_x_19:
[----:B------:R-:W-:Y:S01]  /*0ed0*/  IADD3 R15, PT, PT, R15, 0x80, RZ ;  /* 0x000000800f0f7810 */ /* 0x000fe20007ffe0ff */
[----:B------:R-:W-:Y:S06]  /*0ee0*/  @P1 BRA `(.L_x_21) ;  /* 0xfffffffc00a01947 */ /* 0x000fec000383ffff */
[----:B------:R-:W-:Y:S05]  /*0ef0*/  EXIT ;  /* 0x000000000000794d */ /* 0x000fea0003800000 */
.L_x_0:
[----:B------:R-:W-:-:S13]  /*0f00*/  ISETP.GE.AND P0, PT, R12, 0x1, PT ;  /* 0x000000010c00780c */ /* 0x000fda0003f06270 */
[----:B------:R-:W-:Y:S05]  /*0f10*/  @!P0 EXIT ;  /* 0x000000000000894d */ /* 0x000fea0003800000 */
[----:B------:R-:W0:Y:S01]  /*0f20*/  LDC.64 R8, c[0x0][0x390] ;  /* 0x0000e400ff087b82 */ /* 0x000e220000000a00 */
[----:B------:R-:W1:Y:S01]  /*0f30*/  S2R R20, SR_TID.X ;  /* 0x0000000000147919 */ /* 0x000e620000002100 */
[C---:B------:R-:W-:Y:S01]  /*0f40*/  ISETP.GE.U32.AND P1, PT, R12.reuse, 0x4, PT ;  /* 0x000000040c00780c */ /* 0x040fe20003f26070 */
[----:B------:R-:W-:Y:S01]  /*0f50*/  IMAD.MOV.U32 R21, RZ, RZ, RZ ;  /* 0x000000ffff157224 */ /* 0x000fe200078e00ff */
[----:B------:R-:W-:-:S04]  /*0f60*/  LOP3.LUT R5, R12, 0x3, RZ, 0xc0, !PT ;  /* 0x000000030c057812 */ /* 0x000fc800078ec0ff */
[----:B------:R-:W-:Y:S01]  /*0f70*/  ISETP.NE.AND P0, PT, R5, RZ, PT ;  /* 0x000000ff0500720c */ /* 0x000fe20003f05270 */
[----:B0-----:R-:W-:-:S06]  /*0f80*/  FADD R9, R9, -R8 ;  /* 0x8000000809097221 */ /* 0x001fcc0000000000 */
[----:B-1----:R-:W-:Y:S06]  /*0f90*/  @!P1 BRA `(.L_x_22) ;  /* 0x0000000400249947 */ /* 0x002fec0003800000 */
[----:B------:R-:W0:Y:S01]  /*0fa0*/  LDC.64 R6, c[0x0][0x398] ;  /* 0x0000e600ff067b82 */ /* 0x000e220000000a00 */
[----:B------:R-:W-:Y:S02]  /*0fb0*/  LOP3.LUT R21, R12, 0x7ffffffc, RZ, 0xc0, !PT ;  /* 0x7ffffffc0c157812 */ /* 0x000fe400078ec0ff */
[----:B------:R-:W-:-:S03]  /*0fc0*/  MOV R23, R20 ;  /* 0x0000001400177202 */ /* 0x000fc60000000f00 */
[----:B------:R-:W-:Y:S01]  /*0fd0*/  IMAD.MOV R22, RZ, RZ, -R21 ;  /* 0x000000ffff167224 */ /* 0x000fe200078e0a15 */
[----:B0-----:R-:W-:-:S04]  /*0fe0*/  LEA R6, P1, R2, R6, 0x3 ;  /* 0x0000000602067211 */ /* 0x001fc800078218ff */
[----:B------:R-:W-:Y:S02]  /*0ff0*/  IADD3 R6, P2, PT, R6, 0x800, RZ ;  /* 0x0000080006067810 */ /* 0x000fe40007f5e0ff */
[----:B------:R-:W-:-:S04]  /*1000*/  LEA.HI.X R7, R2, R7, R4, 0x3, P1 ;  /* 0x0000000702077211 */ /* 0x000fc800008f1c04 */
[----:B------:R-:W-:-:S07]  /*1010*/  IADD3.X R7, PT, PT, RZ, R7, RZ, P2, !PT ;  /* 0x00000007ff077210 */ /* 0x000fce00017fe4ff */
.L_x_23:
[----:B0-----:R-:W-:-:S04]  /*1020*/  IMAD.HI.U32 R10, R0, -0x4370ec6f, RZ ;  /* 0xbc8f1391000a7827 */ /* 0x001fc800078e00ff */
[C---:B------:R-:W-:Y:S01]  /*1030*/  IMAD.WIDE R18, R23.reuse, 0x8, R6 ;  /* 0x0000000817127825 */ /* 0x040fe200078e0206 */
[----:B------:R-:W-:Y:S02]  /*1040*/  SHF.R.U32.HI R11, RZ, 0xf, R10 ;  /* 0x0000000fff0b7819 */ /* 0x000fe4000001160a */
[----:B------:R-:W-:Y:S01]  /*1050*/  IADD3 R23, PT, PT, R23, 0x200, RZ ;  /* 0x0000020017177810 */ /* 0x000fe20007ffe0ff */
[----:B------:R-:W-:Y:S02]  /*1060*/  VIADD R22, R22, 0x4 ;  /* 0x0000000416167836 */ /* 0x000fe40000000000 */
[C---:B------:R-:W-:Y:S02]  /*1070*/  IMAD R0, R11.reuse, -0xadc8, R0 ;  /* 0xffff52380b007824 */ /* 0x040fe400078e0200 */
[----:B------:R-:W-:Y:S02]  /*1080*/  IMAD R11, R11, 0xd47, RZ ;  /* 0x00000d470b0b7824 */ /* 0x000fe400078e02ff */
[----:B------:R-:W-:-:S03]  /*1090*/  IMAD R0, R0, 0xbc8f, RZ ;  /* 0x0000bc8f00007824 */ /* 0x000fc600078e02ff */
[----:B------:R-:W-:Y:S02]  /*10a0*/  LOP3.LUT R13, R11, 0x7fffffff, RZ, 0x3c, !PT ;  /* 0x7fffffff0b0d7812 */ /* 0x000fe400078e3cff */
[----:B------:R-:W-:-:S13]  /*10b0*/  ISETP.GE.U32.AND P1, PT, R0, R11, PT ;  /* 0x0000000b0000720c */ /* 0x000fda0003f26070 */
[----:B------:R-:W-:-:S05]  /*10c0*/  @P1 IMAD.MOV R13, RZ, RZ, -R11 ;  /* 0x000000ffff0d1224 */ /* 0x000fca00078e0a0b */
[----:B------:R-:W-:-:S05]  /*10d0*/  IADD3 R13, PT, PT, R0, R13, RZ ;  /* 0x0000000d000d7210 */ /* 0x000fca0007ffe0ff */
[----:B------:R-:W-:-:S05]  /*10e0*/  IMAD.HI.U32 R0, R13, -0x4370ec6f, RZ ;  /* 0xbc8f13910d007827 */ /* 0x000fca00078e00ff */
[----:B------:R-:W-:-:S05]  /*10f0*/  SHF.R.U32.HI R0, RZ, 0xf, R0 ;  /* 0x0000000fff007819 */ /* 0x000fca0000011600 */
[C---:B------:R-:W-:Y:S02]  /*1100*/  IMAD R10, R0.reuse, -0xadc8, R13 ;  /* 0xffff5238000a7824 */ /* 0x040fe400078e020d */
[----:B------:R-:W-:Y:S02]  /*1110*/  IMAD R11, R0, 0xd47, RZ ;  /* 0x00000d47000b7824 */ /* 0x000fe400078e02ff */
[----:B------:R-:W-:Y:S02]  /*1120*/  IMAD R10, R10, 0xbc8f, RZ ;  /* 0x0000bc8f0a0a7824 */ /* 0x000fe400078e02ff */
[----:B------:R-:W-:Y:S01]  /*1130*/  VIADD R13, R13, 0xffffffff ;  /* 0xffffffff0d0d7836 */ /* 0x000fe20000000000 */
[----:B------:R-:W-:Y:S02]  /*1140*/  LOP3.LUT R15, R11, 0x7fffffff, RZ, 0x3c, !PT ;  /* 0x7fffffff0b0f7812 */ /* 0x000fe400078e3cff */
[----:B------:R-:W-:Y:S02]  /*1150*/  ISETP.GE.U32.AND P1, PT, R10, R11, PT ;  /* 0x0000000b0a00720c */ /* 0x000fe40003f26070 */
[----:B------:R-:W-:-:S05]  /*1160*/  I2FP.F32.U32 R13, R13 ;  /* 0x0000000d000d7245 */ /* 0x000fca0000201000 */
[----:B------:R-:W-:-:S06]  /*1170*/  FMUL R13, R13, 4.6566128730773925781e-10 ;  /* 0x300000000d0d7820 */ /* 0x000fcc0000400000 */
[----:B------:R-:W-:-:S05]  /*1180*/  @P1 IMAD.MOV R15, RZ, RZ, -R11 ;  /* 0x000000ffff0f1224 */ /* 0x000fca00078e0a0b */
[----:B------:R-:W-:-:S05]  /*1190*/  IADD3 R15, PT, PT, R10, R15, RZ ;  /* 0x0000000f0a0f7210 */ /* 0x000fca0007ffe0ff */
[----:B------:R-:W-:-:S05]  /*11a0*/  IMAD.HI.U32 R0, R15, -0x4370ec6f, RZ ;  /* 0xbc8f13910f007827 */ /* 0x000fca00078e00ff */
[----:B------:R-:W-:-:S05]  /*11b0*/  SHF.R.U32.HI R0, RZ, 0xf, R0 ;  /* 0x0000000fff007819 */ /* 0x000fca0000011600 */
[C---:B------:R-:W-:Y:S01]  /*11c0*/  IMAD R10, R0.reuse, -0xadc8, R15 ;  /* 0xffff5238000a7824 */ /* 0x040fe200078e020f */
[----:B------:R-:W-:Y:S01]  /*11d0*/  IADD3 R15, PT, PT, R15, -0x1, RZ ;  /* 0xffffffff0f0f7810 */ /* 0x000fe20007ffe0ff */
[----:B------:R-:W-:Y:S02]  /*11e0*/  IMAD R11, R0, 0xd47, RZ ;  /* 0x00000d47000b7824 */ /* 0x000fe400078e02ff */
[----:B------:R-:W-:Y:S01]  /*11f0*/  IMAD R10, R10, 0xbc8f, RZ ;  /* 0x0000bc8f0a0a7824 */ /* 0x000fe200078e02ff */
[----:B------:R-:W-:Y:S02]  /*1200*/  I2FP.F32.U32 R15, R15 ;  /* 0x0000000f000f7245 */ /* 0x000fe40000201000 */
[----:B------:R-:W-:Y:S02]  /*1210*/  LOP3.LUT R17, R11, 0x7fffffff, RZ, 0x3c, !PT ;  /* 0x7fffffff0b117812 */ /* 0x000fe400078e3cff */
[----:B------:R-:W-:Y:S01]  /*1220*/  ISETP.GE.U32.AND P1, PT, R10, R11, PT ;  /* 0x0000000b0a00720c */ /* 0x000fe20003f26070 */
[----:B------:R-:W-:-:S04]  /*1230*/  FMUL R15, R15, 4.6566128730773925781e-10 ;  /* 0x300000000f0f7820 */ /* 0x000fc80000400000 */
[----:B------:R-:W-:-:S08]  /*1240*/  FFMA R12, R9, R15, R8 ;  /* 0x0000000f090c7223 */ /* 0x000fd00000000008 */
[----:B------:R-:W-:-:S05]  /*1250*/  @P1 IMAD.MOV R17, RZ, RZ, -R11 ;  /* 0x000000ffff111224 */ /* 0x000fca00078e0a0b */
[----:B------:R-:W-:-:S05]  /*1260*/  IADD3 R0, PT, PT, R10, R17, RZ ;  /* 0x000000110a007210 */ /* 0x000fca0007ffe0ff */
[----:B------:R-:W-:-:S05]  /*1270*/  IMAD.HI.U32 R10, R0, -0x4370ec6f, RZ ;  /* 0xbc8f1391000a7827 */ /* 0x000fca00078e00ff */
[----:B------:R-:W-:-:S05]  /*1280*/  SHF.R.U32.HI R11, RZ, 0xf, R10 ;  /* 0x0000000fff0b7819 */ /* 0x000fca000001160a */
[C---:B------:R-:W-:Y:S02]  /*1290*/  IMAD R10, R11.reuse, -0xadc8, R0 ;  /* 0xffff52380b0a7824 */ /* 0x040fe400078e0200 */
[----:B------:R-:W-:Y:S02]  /*12a0*/  IMAD R17, R11, 0xd47, RZ ;  /* 0x00000d470b117824 */ /* 0x000fe400078e02ff */
[----:B------:R-:W-:Y:S02]  /*12b0*/  IMAD R16, R10, 0xbc8f, RZ ;  /* 0x0000bc8f0a107824 */ /* 0x000fe400078e02ff */
[----:B------:R-:W-:Y:S01]  /*12c0*/  FFMA R10, R9, R13, R8 ;  /* 0x0000000d090a7223 */ /* 0x000fe20000000008 */
[----:B------:R-:W-:Y:S01]  /*12d0*/  VIADD R0, R0, 0xffffffff ;  /* 0xffffffff00007836 */ /* 0x000fe20000000000 */
[----:B------:R-:W-:Y:S02]  /*12e0*/  LOP3.LUT R13, R17, 0x7fffffff, RZ, 0x3c, !PT ;  /* 0x7fffffff110d7812 */ /* 0x000fe400078e3cff */
[----:B------:R-:W-:-:S02]  /*12f0*/  ISETP.GE.U32.AND P1, PT, R16, R17, PT ;  /* 0x000000111000720c */ /* 0x000fc40003f26070 */
[----:B------:R-:W-:Y:S01]  /*1300*/  I2FP.F32.U32 R14, R0 ;  /* 0x00000000000e7245 */ /* 0x000fe20000201000 */
[----:B------:R-:W0:Y:S04]  /*1310*/  F2F.F64.F32 R10, R10 ;  /* 0x0000000a000a7310 */ /* 0x000e280000201800 */
[----:B------:R-:W-:-:S04]  /*1320*/  FMUL R14, R14, 4.6566128730773925781e-10 ;  /* 0x300000000e0e7820 */ /* 0x000fc80000400000 */
[----:B------:R-:W-:Y:S02]  /*1330*/  FFMA R14, R9, R14, R8 ;  /* 0x0000000e090e7223 */ /* 0x000fe40000000008 */
[----:B------:R-:W-:Y:S02]  /*1340*/  @P1 IADD3 R13, PT, PT, -R17, RZ, RZ ;  /* 0x000000ff110d1210 */ /* 0x000fe40007ffe1ff */
[----:B------:R-:W-:-:S03]  /*1350*/  ISETP.NE.AND P1, PT, R22, RZ, PT ;  /* 0x000000ff1600720c */ /* 0x000fc60003f25270 */
[----:B------:R-:W-:Y:S01]  /*1360*/  IMAD.IADD R0, R16, 0x1, R13 ;  /* 0x0000000110007824 */ /* 0x000fe200078e020d */
[----:B0-----:R0:W-:Y:S01]  /*1370*/  STG.E.64 desc[UR8][R18.64+-0x800], R10 ;  /* 0xfff8000a12007986 */ /* 0x0011e2000c101b08 */
[----:B------:R-:W1:Y:S03]  /*1380*/  F2F.F64.F32 R12, R12 ;  /* 0x0000000c000c7310 */ /* 0x000e660000201800 */
[----:B------:R-:W-:-:S04]  /*1390*/  IADD3 R15, PT, PT, R0, -0x1, RZ ;  /* 0xffffffff000f7810 */ /* 0x000fc80007ffe0ff */
[----:B------:R-:W-:Y:S02]  /*13a0*/  I2FP.F32.U32 R16, R15 ;  /* 0x0000000f00107245 */ /* 0x000fe40000201000 */
[----:B------:R-:W2:Y:S03]  /*13b0*/  F2F.F64.F32 R14, R14 ;  /* 0x0000000e000e7310 */ /* 0x000ea60000201800 */
[----:B------:R-:W-:Y:S01]  /*13c0*/  FMUL R16, R16, 4.6566128730773925781e-10 ;  /* 0x3000000010107820 */ /* 0x000fe20000400000 */
[----:B-1----:R0:W-:Y:S03]  /*13d0*/  STG.E.64 desc[UR8][R18.64+-0x400], R12 ;  /* 0xfffc000c12007986 */ /* 0x0021e6000c101b08 */
[----:B------:R-:W-:-:S06]  /*13e0*/  FFMA R16, R9, R16, R8 ;  /* 0x0000001009107223 */ /* 0x000fcc0000000008 */
[----:B------:R-:W1:Y:S01]  /*13f0*/  F2F.F64.F32 R16, R16 ;  /* 0x0000001000107310 */ /* 0x000e620000201800 */
[----:B--2---:R0:W-:Y:S04]  /*1400*/  STG.E.64 desc[UR8][R18.64], R14 ;  /* 0x0000000e12007986 */ /* 0x0041e8000c101b08 */
[----:B-1----:R0:W-:Y:S01]  /*1410*/  STG.E.64 desc[UR8][R18.64+0x400], R16 ;  /* 0x0004001012007986 */ /* 0x0021e2000c101b08 */
[----:B------:R-:W-:Y:S05]  /*1420*/  @P1 BRA `(.L_x_23) ;  /* 0xfffffff800fc1947 */ /* 0x000fea000383ffff */
.L_x_22:
[----:B------:R-:W-:Y:S05]  /*1430*/  @!P0 EXIT ;  /* 0x000000000000894d */ /* 0x000fea0003800000 */
[----:B------:R-:W1:Y:S01]  /*1440*/  LDC.64 R6, c[0x0][0x398] ;  /* 0x0000e600ff067b82 */ /* 0x000e620000000a00 */
[----:B------:R-:W-:Y:S01]  /*1450*/  IMAD R21, R21, 0x80, R20 ;  /* 0x0000008015157824 */ /* 0x000fe200078e0214 */
[----:B------:R-:W2:Y:S01]  /*1460*/  LDCU UR4, c[0x0][0x390] ;  /* 0x00007200ff0477ac */ /* 0x000ea20008000800 */
[----:B-1----:R-:W-:-:S04]  /*1470*/  LEA R6, P0, R2, R6, 0x3 ;  /* 0x0000000602067211 */ /* 0x002fc800078018ff */
[----:B------:R-:W-:Y:S02]  /*1480*/  LEA.HI.X R7, R2, R7, R4, 0x3, P0 ;  /* 0x0000000702077211 */ /* 0x000fe400000f1c04 */
[----:B--2---:R-:W-:-:S07]  /*1490*/  IADD3 R2, PT, PT, -R5, RZ, RZ ;  /* 0x000000ff05027210 */ /* 0x004fce0007ffe1ff */
.L_x_24:
[----:B------:R-:W-:Y:S01]  /*14a0*/  IMAD.HI.U32 R3, R0, -0x4370ec6f, RZ ;  /* 0xbc8f139100037827 */ /* 0x000fe200078e00ff */
[----:B------:R-:W-:-:S04]  /*14b0*/  IADD3 R8, PT, PT, R2, 0x1, RZ ;  /* 0x0000000102087810 */ /* 0x000fc80007ffe0ff */
[----:B------:R-:W-:-:S05]  /*14c0*/  SHF.R.U32.HI R3, RZ, 0xf, R3 ;  /* 0x0000000fff037819 */ /* 0x000fca0000011603 */
[C---:B------:R-:W-:Y:S02]  /*14d0*/  IMAD R0, R3.reuse, -0xadc8, R0 ;  /* 0xffff523803007824 */ /* 0x040fe400078e0200 */
[----:B------:R-:W-:Y:S02]  /*14e0*/  IMAD R3, R3, 0xd47, RZ ;  /* 0x00000d4703037824 */ /* 0x000fe400078e02ff */
[----:B------:R-:W-:-:S03]  /*14f0*/  IMAD R0, R0, 0xbc8f, RZ ;  /* 0x0000bc8f00007824 */ /* 0x000fc600078e02ff */
[----:B------:R-:W-:Y:S02]  /*1500*/  LOP3.LUT R5, R3, 0x7fffffff, RZ, 0x3c, !PT ;  /* 0x7fffffff03057812 */ /* 0x000fe400078e3cff */
[----:B------:R-:W-:-:S13]  /*1510*/  ISETP.GE.U32.AND P0, PT, R0, R3, PT ;  /* 0x000000030000720c */ /* 0x000fda0003f06070 */
[----:B------:R-:W-:Y:S01]  /*1520*/  @P0 IMAD.MOV R5, RZ, RZ, -R3 ;  /* 0x000000ffff050224 */ /* 0x000fe200078e0a03 */
[----:B------:R-:W-:-:S04]  /*1530*/  ISETP.NE.AND P0, PT, R8, RZ, PT ;  /* 0x000000ff0800720c */ /* 0x000fc80003f05270 */
[----:B------:R-:W-:-:S05]  /*1540*/  IADD3 R0, PT, PT, R0, R5, RZ ;  /* 0x0000000500007210 */ /* 0x000fca0007ffe0ff */
[----:B------:R-:W-:-:S05]  /*1550*/  VIADD R3, R0, 0xffffffff ;  /* 0xffffffff00037836 */ /* 0x000fca0000000000 */
[----:B------:R-:W-:-:S05]  /*1560*/  I2FP.F32.U32 R3, R3 ;  /* 0x0000000300037245 */ /* 0x000fca0000201000 */
[----:B------:R-:W-:Y:S01]  /*1570*/  FMUL R4, R3, 4.6566128730773925781e-10 ;  /* 0x3000000003047820 */ /* 0x000fe20000400000 */
[----:B------:R-:W-:-:S04]  /*1580*/  IMAD.WIDE R2, R21, 0x8, R6 ;  /* 0x0000000815027825 */ /* 0x000fc800078e0206 */
[----:B------:R-:W-:-:S06]  /*1590*/  FFMA R4, R9, R4, UR4 ;  /* 0x0000000409047e23 */ /* 0x000fcc0008000004 */
[----:B------:R-:W1:Y:S02]  /*15a0*/  F2F.F64.F32 R4, R4 ;  /* 0x0000000400047310 */ /* 0x000e640000201800 */
[----:B-1----:R1:W-:Y:S01]  /*15b0*/  STG.E.64 desc[UR8][R2.64], R4 ;  /* 0x0000000402007986 */ /* 0x0023e2000c101b08 */
[----:B------:R-:W-:Y:S05]  /*15c0*/  @!P0 EXIT ;  /* 0x000000000000894d */ /* 0x000fea0003800000 */
[----:B------:R-:W-:Y:S01]  /*15d0*/  VIADD R21, R21, 0x80 ;  /* 0x0000008015157836 */ /* 0x000fe20000000000 */
[----:B-1----:R-:W-:Y:S01]  /*15e0*/  MOV R2, R8 ;  /* 0x0000000800027202 */ /* 0x002fe20000000f00 */
[----:B------:R-:W-:Y:S06]  /*15f0*/  BRA `(.L_x_24) ;  /* 0xfffffffc00a87947 */ /* 0x000fec000383ffff */
.L_x_25:
[----:B------:R-:W-:-:S00]  /*1600*/  BRA `(.L_x_25) ;  /* 0xfffffffc00fc7947 */ /* 0x000fc0000383ffff */
[----:B------:R-:W-:-:S00]  /*1610*/  NOP ;  /* 0x0000000000007918 */ /* 0x000fc00000000000 */
        /* <DEDUP_REMOVED lines=14> */
.L_x_47:


//--------------------- .text._ZN3cub18CUB_300001_SM_10006detail9transform16transform_kernelINS2_10policy_hubILb1EN4cuda3std3__45tupleIJN6thrust24THRUST_300001_SM_1000_NS17counting_iteratorIiNSA_11use_defaultESC_SC_EEEEEE10policy1000Ei7rng_gpuNSA_6detail15normal_iteratorINSA_10device_ptrIdEEEEJSD_EEEvT0_iT1_T2_DpNS2_10kernel_argIT3_EE --------------------------
	.section	.text._ZN3cub18CUB_300001_SM_10006detail9transform16transform_kernelINS2_10policy_hubILb1EN4cuda3std3__45tupleIJN6thrust24THRUST_300001_SM_1000_NS17counting_iteratorIiNSA_11use_defaultESC_SC_EEEEEE10policy1000Ei7rng_gpuNSA_6detail15normal_iteratorINSA_10device_ptrIdEEEEJSD_EEEvT0_iT1_T2_DpNS2_10kernel_argIT3_EE,"ax",@progbits
	.align	128
        .global         _ZN3cub18CUB_300001_SM_10006detail9transform16transform_kernelINS2_10policy_hubILb1EN4cuda3std3__45tupleIJN6thrust24THRUST_300001_SM_1000_NS17counting_iteratorIiNSA_11use_defaultESC_SC_EEEEEE10policy1000Ei7rng_gpuNSA_6detail15normal_iteratorINSA_10device_ptrIdEEEEJSD_EEEvT0_iT1_T2_DpNS2_10kernel_argIT3_EE
        .type           _ZN3cub18CUB_300001_SM_10006detail9transform16transform_kernelINS2_10policy_hubILb1EN4cuda3std3__45tupleIJN6thrust24THRUST_300001_SM_1000_NS17counting_iteratorIiNSA_11use_defaultESC_SC_EEEEEE10policy1000Ei7rng_gpuNSA_6detail15normal_iteratorINSA_10device_ptrIdEEEEJSD_EEEvT0_iT1_T2_DpNS2_10kernel_argIT3_EE,@function
        .size           _ZN3cub18CUB_300001_SM_10006detail9transform16transform_kernelINS2_10policy_hubILb1EN4cuda3std3__45tupleIJN6thrust24THRUST_300001_SM_1000_NS17counting_iteratorIiNSA_11use_defaultESC_SC_EEEEEE10policy1000Ei7rng_gpuNSA_6detail15normal_iteratorINSA_10device_ptrIdEEEEJSD_EEEvT0_iT1_T2_DpNS2_10kernel_argIT3_EE,(.L_x_48 - _ZN3cub18CUB_300001_SM_10006detail9transform16transform_kernelINS2_10policy_hubILb1EN4cuda3std3__45tupleIJN6thrust24THRUST_300001_SM_1000_NS17counting_iteratorIiNSA_11use_defaultESC_SC_EEEEEE10policy1000Ei7rng_gpuNSA_6detail15normal_iteratorINSA_10device_ptrIdEEEEJSD_EEEvT0_iT1_T2_DpNS2_10kernel_argIT3_EE)
        .other          _ZN3cub18CUB_300001_SM_10006detail9transform16transform_kernelINS2_10policy_hubILb1EN4cuda3std3__45tupleIJN6thrust24THRUST_300001_SM_1000_NS17counting_iteratorIiNSA_11use_defaultESC_SC_EEEEEE10policy1000Ei7rng_gpuNSA_6detail15normal_iteratorINSA_10device_ptrIdEEEEJSD_EEEvT0_iT1_T2_DpNS2_10kernel_argIT3_EE,@"STO_CUDA_ENTRY STV_DEFAULT"
_ZN3cub18CUB_300001_SM_10006detail9transform16transform_kernelINS2_10policy_hubILb1EN4cuda3std3__45tupleIJN6thrust24THRUST_300001_SM_1000_NS17counting_iteratorIiNSA_11use_defaultESC_SC_EEEEEE10policy1000Ei7rng_gpuNSA_6detail15normal_iteratorINSA_10device_ptrIdEEEEJSD_EEEvT0_iT1_T2_DpNS2_10kernel_argIT3_EE:
.text._ZN3cub18CUB_300001_SM_10006detail9transform16transform_kernelINS2_10policy_hubILb1EN4cuda3std3__45tupleIJN6thrust24THRUST_300001_SM_1000_NS17counting_iteratorIiNSA_11use_defaultESC_SC_EEEEEE10policy1000Ei7rng_gpuNSA_6detail15normal_iteratorINSA_10device_ptrIdEEEEJSD_EEEvT0_iT1_T2_DpNS2_10kernel_argIT3_EE:
[----:B------:R-:W-:Y:S08]  /*0000*/  LDC R1, c[0x0][0x37c] ;  /* 0x0000df00ff017b82 */ /* 0x000ff00000000800 */
[----:B------:R-:W0:Y:S01]  /*0010*/  LDC.64 R2, c[0x0][0x380] ;  /* 0x0000e000ff027b82 */ /* 0x000e220000000a00 */
[----:B------:R-:W1:Y:S07]  /*0020*/  LDCU UR6, c[0x0][0x388] ;  /* 0x00007100ff0677ac */ /* 0x000e6e0008000800 */
[----:B------:R-:W2:Y:S01]  /*0030*/  S2UR UR4, SR_CTAID.X ;  /* 0x00000000000479c3 */ /* 0x000ea20000002500 */
[----:B-1----:R-:W-:-:S02]  /*0040*/  MOV R0, UR6 ;  /* 0x0000000600007c02 */ /* 0x002fc40008000f00 */
[----:B0-----:R-:W-:-:S05]  /*0050*/  SHF.L.U32 R4, R3, 0x7, RZ ;  /* 0x0000000703047819 */ /* 0x001fca00000006ff */
[----:B--2---:R-:W-:Y:S01]  /*0060*/  IMAD R5, R4, UR4, RZ ;  /* 0x0000000404057c24 */ /* 0x004fe2000f8e02ff */
[----:B------:R-:W0:Y:S03]  /*0070*/  LDCU.64 UR4, c[0x0][0x358] ;  /* 0x00006b00ff0477ac */ /* 0x000e260008000a00 */
[----:B------:R-:W-:-:S05]  /*0080*/  IMAD.IADD R7, R2, 0x1, -R5 ;  /* 0x0000000102077824 */ /* 0x000fca00078e0a05 */
[CC--:B------:R-:W-:Y:S02]  /*0090*/  ISETP.GT.AND P0, PT, R4.reuse, R7.reuse, PT ;  /* 0x000000070400720c */ /* 0x0c0fe40003f04270 */
[----:B------:R-:W-:-:S11]  /*00a0*/  VIMNMX R4, PT, PT, R4, R7, PT ;  /* 0x0000000704047248 */ /* 0x000fd60003fe0100 */
[----:B0-----:R-:W-:Y:S05]  /*00b0*/  @P0 BRA `(.L_x_26) ;  /* 0x0000000400bc0947 */ /* 0x001fea0003800000 */
[----:B------:R-:W-:-:S13]  /*00c0*/  ISETP.GE.AND P0, PT, R3, 0x1, PT ;  /* 0x000000010300780c */ /* 0x000fda0003f06270 */
[----:B------:R-:W-:Y:S05]  /*00d0*/  @!P0 EXIT ;  /* 0x000000000000894d */ /* 0x000fea0003800000 */
[----:B------:R-:W0:Y:S01]  /*00e0*/  LDCU UR7, c[0x0][0x38c] ;  /* 0x00007180ff0777ac */ /* 0x000e220008000800 */
[----:B------:R-:W1:Y:S01]  /*00f0*/  S2R R18, SR_TID.X ;  /* 0x0000000000127919 */ /* 0x000e620000002100 */
[C---:B------:R-:W-:Y:S01]  /*0100*/  ISETP.GE.U32.AND P1, PT, R3.reuse, 0x4, PT ;  /* 0x000000040300780c */ /* 0x040fe20003f26070 */
[----:B------:R-:W-:Y:S01]  /*0110*/  HFMA2 R19, -RZ, RZ, 0, 0 ;  /* 0x00000000ff137431 */ /* 0x000fe200000001ff */
[----:B------:R-:W2:Y:S01]  /*0120*/  LDCU UR6, c[0x0][0x390] ;  /* 0x00007200ff0677ac */ /* 0x000ea20008000800 */
[----:B------:R-:W-:-:S04]  /*0130*/  LOP3.LUT R16, R3, 0x3, RZ, 0xc0, !PT ;  /* 0x0000000303107812 */ /* 0x000fc800078ec0ff */
[----:B------:R-:W-:Y:S01]  /*0140*/  ISETP.NE.AND P0, PT, R16, RZ, PT ;  /* 0x000000ff1000720c */ /* 0x000fe20003f05270 */
[----:B0-----:R-:W-:-:S04]  /*0150*/  IMAD.U32 R17, RZ, RZ, UR7 ;  /* 0x00000007ff117e24 */ /* 0x001fc8000f8e00ff */
[----:B--2---:R-:W-:Y:S01]  /*0160*/  FADD R4, -R17, UR6 ;  /* 0x0000000611047e21 */ /* 0x004fe20008000100 */
[----:B------:R-:W-:Y:S07]  /*0170*/  @!P1 BRA `(.L_x_27) ;  /* 0x0000000400249947 */ /* 0x000fee0003800000 */
[----:B------:R-:W0:Y:S01]  /*0180*/  LDC.64 R6, c[0x0][0x398] ;  /* 0x0000e600ff067b82 */ /* 0x000e220000000a00 */
[----:B------:R-:W-:Y:S02]  /*0190*/  LOP3.LUT R19, R3, 0x7ffffffc, RZ, 0xc0, !PT ;  /* 0x7ffffffc03137812 */ /* 0x000fe400078ec0ff */
[----:B-1----:R-:W-:-:S03]  /*01a0*/  MOV R21, R18 ;  /* 0x0000001200157202 */ /* 0x002fc60000000f00 */
[----:B------:R-:W-:Y:S02]  /*01b0*/  IMAD.MOV R20, RZ, RZ, -R19 ;  /* 0x000000ffff147224 */ /* 0x000fe400078e0a13 */
[----:B------:R-:W1:Y:S01]  /*01c0*/  LDC R17, c[0x0][0x38c] ;  /* 0x0000e300ff117b82 */ /* 0x000e620000000800 */
[----:B0-----:R-:W-:-:S03]  /*01d0*/  IMAD.WIDE R6, R5, 0x8, R6 ;  /* 0x0000000805067825 */ /* 0x001fc600078e0206 */
[----:B------:R-:W-:-:S05]  /*01e0*/  IADD3 R2, P1, PT, R6, 0x800, RZ ;  /* 0x0000080006027810 */ /* 0x000fca0007f3e0ff */
[----:B-1----:R-:W-:-:S08]  /*01f0*/  IMAD.X R3, RZ, RZ, R7, P1 ;  /* 0x000000ffff037224 */ /* 0x002fd000008e0607 */
.L_x_28:
[----:B0-----:R-:W-:Y:S01]  /*0200*/  IMAD.HI.U32 R6, R0, -0x4370ec6f, RZ ;  /* 0xbc8f139100067827 */ /* 0x001fe200078e00ff */
[----:B------:R-:W-:-:S04]  /*0210*/  IADD3 R20, PT, PT, R20, 0x4, RZ ;  /* 0x0000000414147810 */ /* 0x000fc80007ffe0ff */
[----:B------:R-:W-:-:S05]  /*0220*/  SHF.R.U32.HI R7, RZ, 0xf, R6 ;  /* 0x0000000fff077819 */ /* 0x000fca0000011606 */
[C---:B------:R-:W-:Y:S02]  /*0230*/  IMAD R0, R7.reuse, -0xadc8, R0 ;  /* 0xffff523807007824 */ /* 0x040fe400078e0200 */
[----:B------:R-:W-:Y:S02]  /*0240*/  IMAD R7, R7, 0xd47, RZ ;  /* 0x00000d4707077824 */ /* 0x000fe400078e02ff */
[----:B------:R-:W-:-:S03]  /*0250*/  IMAD R0, R0, 0xbc8f, RZ ;  /* 0x0000bc8f00007824 */ /* 0x000fc600078e02ff */
[----:B------:R-:W-:Y:S02]  /*0260*/  LOP3.LUT R9, R7, 0x7fffffff, RZ, 0x3c, !PT ;  /* 0x7fffffff07097812 */ /* 0x000fe400078e3cff */
[----:B------:R-:W-:-:S13]  /*0270*/  ISETP.GE.U32.AND P1, PT, R0, R7, PT ;  /* 0x000000070000720c */ /* 0x000fda0003f26070 */
[----:B------:R-:W-:-:S05]  /*0280*/  @P1 IADD3 R9, PT, PT, -R7, RZ, RZ ;  /* 0x000000ff07091210 */ /* 0x000fca0007ffe1ff */
[----:B------:R-:W-:-:S04]  /*0290*/  IMAD.IADD R9, R0, 0x1, R9 ;  /* 0x0000000100097824 */ /* 0x000fc800078e0209 */
        /* <DEDUP_REMOVED lines=9> */
[----:B------:R-:W-:-:S12]  /*0330*/  FMUL R9, R9, 4.6566128730773925781e-10 ;  /* 0x3000000009097820 */ /* 0x000fd80000400000 */
[----:B------:R-:W-:-:S05]  /*0340*/  @P1 IADD3 R11, PT, PT, -R7, RZ, RZ ;  /* 0x000000ff070b1210 */ /* 0x000fca0007ffe1ff */
[----:B------:R-:W-:-:S04]  /*0350*/  IMAD.IADD R11, R6, 0x1, R11 ;  /* 0x00000001060b7824 */ /* 0x000fc800078e020b */
        /* <DEDUP_REMOVED lines=9> */
[----:B------:R-:W-:-:S04]  /*03f0*/  FMUL R11, R11, 4.6566128730773925781e-10 ;  /* 0x300000000b0b7820 */ /* 0x000fc80000400000 */
[----:B------:R-:W-:Y:S02]  /*0400*/  FFMA R8, R4, R11, R17 ;  /* 0x0000000b04087223 */ /* 0x000fe40000000011 */
[----:B------:R-:W-:-:S05]  /*0410*/  @P1 IADD3 R13, PT, PT, -R7, RZ, RZ ;  /* 0x000000ff070d1210 */ /* 0x000fca0007ffe1ff */
[----:B------:R-:W-:-:S04]  /*0420*/  IMAD.IADD R13, R6, 0x1, R13 ;  /* 0x00000001060d7824 */ /* 0x000fc800078e020d */
[----:B------:R-:W-:-:S05]  /*0430*/  IMAD.HI.U32 R0, R13, -0x4370ec6f, RZ ;  /* 0xbc8f13910d007827 */ /* 0x000fca00078e00ff */
[----:B------:R-:W-:-:S05]  /*0440*/  SHF.R.U32.HI R0, RZ, 0xf, R0 ;  /* 0x0000000fff007819 */ /* 0x000fca0000011600 */
[C---:B------:R-:W-:Y:S01]  /*0450*/  IMAD R6, R0.reuse, -0xadc8, R13 ;  /* 0xffff523800067824 */ /* 0x040fe200078e020d */
[----:B------:R-:W-:Y:S01]  /*0460*/  IADD3 R13, PT, PT, R13, -0x1, RZ ;  /* 0xffffffff0d0d7810 */ /* 0x000fe20007ffe0ff */
[----:B------:R-:W-:Y:S02]  /*0470*/  IMAD R15, R0, 0xd47, RZ ;  /* 0x00000d47000f7824 */ /* 0x000fe400078e02ff */
[----:B------:R-:W-:Y:S02]  /*0480*/  IMAD R0, R6, 0xbc8f, RZ ;  /* 0x0000bc8f06007824 */ /* 0x000fe400078e02ff */
[--C-:B------:R-:W-:Y:S01]  /*0490*/  FFMA R6, R4, R9, R17.reuse ;  /* 0x0000000904067223 */ /* 0x100fe20000000011 */
[----:B------:R-:W-:Y:S02]  /*04a0*/  I2FP.F32.U32 R13, R13 ;  /* 0x0000000d000d7245 */ /* 0x000fe40000201000 */
[----:B------:R-:W-:Y:S02]  /*04b0*/  LOP3.LUT R9, R15, 0x7fffffff, RZ, 0x3c, !PT ;  /* 0x7fffffff0f097812 */ /* 0x000fe400078e3cff */
[----:B------:R-:W-:Y:S01]  /*04c0*/  ISETP.GE.U32.AND P1, PT, R0, R15, PT ;  /* 0x0000000f0000720c */ /* 0x000fe20003f26070 */
[----:B------:R-:W-:Y:S01]  /*04d0*/  FMUL R13, R13, 4.6566128730773925781e-10 ;  /* 0x300000000d0d7820 */ /* 0x000fe20000400000 */
[----:B------:R-:W0:Y:S03]  /*04e0*/  F2F.F64.F32 R6, R6 ;  /* 0x0000000600067310 */ /* 0x000e260000201800 */
[----:B------:R-:W-:-:S08]  /*04f0*/  FFMA R10, R4, R13, R17 ;  /* 0x0000000d040a7223 */ /* 0x000fd00000000011 */
[----:B------:R-:W-:Y:S01]  /*0500*/  @P1 IMAD.MOV R9, RZ, RZ, -R15 ;  /* 0x000000ffff091224 */ /* 0x000fe200078e0a0f */
[----:B------:R-:W-:Y:S01]  /*0510*/  ISETP.NE.AND P1, PT, R20, RZ, PT ;  /* 0x000000ff1400720c */ /* 0x000fe20003f25270 */
[----:B------:R-:W-:-:S03]  /*0520*/  IMAD.WIDE R14, R21, 0x8, R2 ;  /* 0x00000008150e7825 */ /* 0x000fc600078e0202 */
[----:B------:R-:W-:Y:S01]  /*0530*/  IADD3 R0, PT, PT, R0, R9, RZ ;  /* 0x0000000900007210 */ /* 0x000fe20007ffe0ff */
[----:B------:R-:W-:Y:S01]  /*0540*/  VIADD R21, R21, 0x200 ;  /* 0x0000020015157836 */ /* 0x000fe20000000000 */
[----:B------:R-:W1:Y:S01]  /*0550*/  F2F.F64.F32 R8, R8 ;  /* 0x0000000800087310 */ /* 0x000e620000201800 */
[----:B0-----:R0:W-:Y:S02]  /*0560*/  STG.E.64 desc[UR4][R14.64+-0x800], R6 ;  /* 0xfff800060e007986 */ /* 0x0011e4000c101b04 */
[----:B------:R-:W-:-:S05]  /*0570*/  VIADD R11, R0, 0xffffffff ;  /* 0xffffffff000b7836 */ /* 0x000fca0000000000 */
        /* <DEDUP_REMOVED lines=9> */
.L_x_27:
[----:B------:R-:W-:Y:S05]  /*0610*/  @!P0 EXIT ;  /* 0x000000000000894d */ /* 0x000fea0003800000 */
[----:B------:R-:W2:Y:S01]  /*0620*/  LDC.64 R2, c[0x0][0x398] ;  /* 0x0000e600ff027b82 */ /* 0x000ea20000000a00 */
[----:B-1----:R-:W-:Y:S01]  /*0630*/  LEA R19, R19, R18, 0x7 ;  /* 0x0000001213137211 */ /* 0x002fe200078e38ff */
[----:B------:R-:W-:Y:S02]  /*0640*/  IMAD.MOV R16, RZ, RZ, -R16 ;  /* 0x000000ffff107224 */ /* 0x000fe400078e0a10 */
[----:B--2---:R-:W-:-:S07]  /*0650*/  IMAD.WIDE R2, R5, 0x8, R2 ;  /* 0x0000000805027825 */ /* 0x004fce00078e0202 */
.L_x_29:
[----:B------:R-:W-:-:S04]  /*0660*/  IMAD.HI.U32 R5, R0, -0x4370ec6f, RZ ;  /* 0xbc8f139100057827 */ /* 0x000fc800078e00ff */
[----:B------:R-:W-:Y:S01]  /*0670*/  VIADD R16, R16, 0x1 ;  /* 0x0000000110107836 */ /* 0x000fe20000000000 */
[----:B------:R-:W-:-:S05]  /*0680*/  SHF.R.U32.HI R5, RZ, 0xf, R5 ;  /* 0x0000000fff057819 */ /* 0x000fca0000011605 */
[C---:B------:R-:W-:Y:S02]  /*0690*/  IMAD R0, R5.reuse, -0xadc8, R0 ;  /* 0xffff523805007824 */ /* 0x040fe400078e0200 */
[----:B------:R-:W-:Y:S02]  /*06a0*/  IMAD R5, R5, 0xd47, RZ ;  /* 0x00000d4705057824 */ /* 0x000fe400078e02ff */
[----:B------:R-:W-:-:S03]  /*06b0*/  IMAD R0, R0, 0xbc8f, RZ ;  /* 0x0000bc8f00007824 */ /* 0x000fc600078e02ff */
[----:B01----:R-:W-:Y:S02]  /*06c0*/  LOP3.LUT R7, R5, 0x7fffffff, RZ, 0x3c, !PT ;  /* 0x7fffffff05077812 */ /* 0x003fe400078e3cff */
[----:B------:R-:W-:-:S13]  /*06d0*/  ISETP.GE.U32.AND P0, PT, R0, R5, PT ;  /* 0x000000050000720c */ /* 0x000fda0003f06070 */
[----:B------:R-:W-:Y:S02]  /*06e0*/  @P0 IADD3 R7, PT, PT, -R5, RZ, RZ ;  /* 0x000000ff05070210 */ /* 0x000fe40007ffe1ff */
[----:B------:R-:W-:-:S03]  /*06f0*/  ISETP.NE.AND P0, PT, R16, RZ, PT ;  /* 0x000000ff1000720c */ /* 0x000fc60003f05270 */
[----:B------:R-:W-:Y:S02]  /*0700*/  IMAD.IADD R0, R0, 0x1, R7 ;  /* 0x0000000100007824 */ /* 0x000fe400078e0207 */
[C---:B------:R-:W-:Y:S01]  /*0710*/  IMAD.WIDE R6, R19.reuse, 0x8, R2 ;  /* 0x0000000813067825 */ /* 0x040fe200078e0202 */
[----:B------:R-:W-:Y:S02]  /*0720*/  IADD3 R19, PT, PT, R19, 0x80, RZ ;  /* 0x0000008013137810 */ /* 0x000fe40007ffe0ff */
[----:B------:R-:W-:-:S04]  /*0730*/  IADD3 R5, PT, PT, R0, -0x1, RZ ;  /* 0xffffffff00057810 */ /* 0x000fc80007ffe0ff */
[----:B------:R-:W-:-:S05]  /*0740*/  I2FP.F32.U32 R5, R5 ;  /* 0x0000000500057245 */ /* 0x000fca0000201000 */
[----:B------:R-:W-:-:S04]  /*0750*/  FMUL R5, R5, 4.6566128730773925781e-10 ;  /* 0x3000000005057820 */ /* 0x000fc80000400000 */
[----:B------:R-:W-:-:S04]  /*0760*/  FFMA R5, R4, R5, R17 ;  /* 0x0000000504057223 */ /* 0x000fc80000000011 */
[----:B------:R-:W0:Y:S02]  /*0770*/  F2F.F64.F32 R8, R5 ;  /* 0x0000000500087310 */ /* 0x000e240000201800 */
[----:B0-----:R1:W-:Y:S01]  /*0780*/  STG.E.64 desc[UR4][R6.64], R8 ;  /* 0x0000000806007986 */ /* 0x0013e2000c101b04 */
[----:B------:R-:W-:Y:S05]  /*0790*/  @P0 BRA `(.L_x_29) ;  /* 0xfffffffc00b00947 */ /* 0x000fea000383ffff */
[----:B------:R-:W-:Y:S05]  /*07a0*/  EXIT ;  /* 0x000000000000794d */ /* 0x000fea0003800000 */
.L_x_26:
[----:B------:R-:W-:-:S13]  /*07b0*/  ISETP.GE.AND P0, PT, R3, 0x1, PT ;  /* 0x000000010300780c */ /* 0x000fda0003f06270 */
[----:B------:R-:W-:Y:S05]  /*07c0*/  @!P0 EXIT ;  /* 0x000000000000894d */ /* 0x000fea0003800000 */
[----:B------:R-:W0:Y:S01]  /*07d0*/  LDC R6, c[0x0][0x38c] ;  /* 0x0000e300ff067b82 */ /* 0x000e220000000800 */
[----:B------:R-:W0:Y:S01]  /*07e0*/  LDCU UR6, c[0x0][0x390] ;  /* 0x00007200ff0677ac */ /* 0x000e220008000800 */
[----:B------:R-:W1:Y:S01]  /*07f0*/  S2R R10, SR_TID.X ;  /* 0x00000000000a7919 */ /* 0x000e620000002100 */
[C---:B------:R-:W-:Y:S01]  /*0800*/  ISETP.GE.U32.AND P0, PT, R3.reuse, 0x4, PT ;  /* 0x000000040300780c */ /* 0x040fe20003f06070 */
[----:B------:R-:W-:Y:S01]  /*0810*/  IMAD.MOV.U32 R11, RZ, RZ, RZ ;  /* 0x000000ffff0b7224 */ /* 0x000fe200078e00ff */
[----:B------:R-:W-:Y:S01]  /*0820*/  LOP3.LUT R7, R3, 0x3, RZ, 0xc0, !PT ;  /* 0x0000000303077812 */ /* 0x000fe200078ec0ff */
[----:B0-----:R-:W-:-:S10]  /*0830*/  FADD R6, -R6, UR6 ;  /* 0x0000000606067e21 */ /* 0x001fd40008000100 */
[----:B-1----:R-:W-:Y:S05]  /*0840*/  @!P0 BRA `(.L_x_30) ;  /* 0x0000000400788947 */ /* 0x002fea0003800000 */
[----:B------:R-:W0:Y:S01]  /*0850*/  LDC.64 R8, c[0x0][0x398] ;  /* 0x0000e600ff087b82 */ /* 0x000e220000000a00 */
[----:B------:R-:W-:Y:S01]  /*0860*/  LOP3.LUT R11, R3, 0x7ffffffc, RZ, 0xc0, !PT ;  /* 0x7ffffffc030b7812 */ /* 0x000fe200078ec0ff */
[----:B------:R-:W-:Y:S01]  /*0870*/  VIADD R13, R10, 0x100 ;  /* 0x000001000a0d7836 */ /* 0x000fe20000000000 */
[----:B------:R-:W-:Y:S01]  /*0880*/  MOV R15, R10 ;  /* 0x0000000a000f7202 */ /* 0x000fe20000000f00 */
[----:B------:R-:W1:Y:S02]  /*0890*/  LDCU UR6, c[0x0][0x38c] ;  /* 0x00007180ff0677ac */ /* 0x000e640008000800 */
[----:B------:R-:W-:Y:S02]  /*08a0*/  IMAD.MOV R14, RZ, RZ, -R11 ;  /* 0x000000ffff0e7224 */ /* 0x000fe400078e0a0b */
[----:B0-----:R-:W-:-:S03]  /*08b0*/  IMAD.WIDE R8, R5, 0x8, R8 ;  /* 0x0000000805087825 */ /* 0x001fc600078e0208 */
[----:B------:R-:W-:-:S04]  /*08c0*/  IADD3 R2, P0, PT, R8, 0x800, RZ ;  /* 0x0000080008027810 */ /* 0x000fc80007f1e0ff */
[----:B-1----:R-:W-:-:S09]  /*08d0*/  IADD3.X R3, PT, PT, RZ, R9, RZ, P0, !PT ;  /* 0x00000009ff037210 */ /* 0x002fd200007fe4ff */
.L_x_39:
[C---:B0123--:R-:W-:Y:S01]  /*08e0*/  IADD3 R9, PT, PT, R13.reuse, -0x100, RZ ;  /* 0xffffff000d097810 */ /* 0x04ffe20007ffe0ff */
[C---:B------:R-:W-:Y:S01]  /*08f0*/  VIADD R17, R13.reuse, 0xffffff80 ;  /* 0xffffff800d117836 */ /* 0x040fe20000000000 */
[----:B------:R-:W-:Y:S01]  /*0900*/  IADD3 R19, PT, PT, R13, 0x80, RZ ;  /* 0x000000800d137810 */ /* 0x000fe20007ffe0ff */
[----:B------:R-:W-:Y:S01]  /*0910*/  BSSY.RECONVERGENT B0, `(.L_x_31) ;  /* 0x0000018000007945 */ /* 0x000fe20003800200 */
[-C--:B------:R-:W-:Y:S01]  /*0920*/  ISETP.GE.AND P4, PT, R9, R4.reuse, PT ;  /* 0x000000040900720c */ /* 0x080fe20003f86270 */
[----:B------:R-:W-:Y:S01]  /*0930*/  IMAD.WIDE R8, R15, 0x8, R2 ;  /* 0x000000080f087825 */ /* 0x000fe200078e0202 */
[----:B------:R-:W-:Y:S02]  /*0940*/  IADD3 R14, PT, PT, R14, 0x4, RZ ;  /* 0x000000040e0e7810 */ /* 0x000fe40007ffe0ff */
[-C--:B------:R-:W-:Y:S02]  /*0950*/  ISETP.GE.AND P0, PT, R17, R4.reuse, PT ;  /* 0x000000041100720c */ /* 0x080fe40003f06270 */
[----:B------:R-:W-:-:S02]  /*0960*/  ISETP.GE.AND P1, PT, R19, R4, PT ;  /* 0x000000041300720c */ /* 0x000fc40003f26270 */
[----:B------:R-:W-:Y:S02]  /*0970*/  ISETP.GE.AND P2, PT, R13, R4, PT ;  /* 0x000000040d00720c */ /* 0x000fe40003f46270 */
[----:B------:R-:W-:-:S03]  /*0980*/  ISETP.NE.AND P3, PT, R14, RZ, PT ;  /* 0x000000ff0e00720c */ /* 0x000fc60003f65270 */
[----:B------:R-:W-:Y:S10]  /*0990*/  @P4 BRA `(.L_x_32) ;  /* 0x00000000003c4947 */ /* 0x000ff40003800000 */
        /* <DEDUP_REMOVED lines=8> */
[----:B------:R-:W-:-:S04]  /*0a20*/  IADD3 R0, PT, PT, R0, R19, RZ ;  /* 0x0000001300007210 */ /* 0x000fc80007ffe0ff */
[----:B------:R-:W-:-:S04]  /*0a30*/  IADD3 R12, PT, PT, R0, -0x1, RZ ;  /* 0xffffffff000c7810 */ /* 0x000fc80007ffe0ff */
[----:B------:R-:W-:-:S05]  /*0a40*/  I2FP.F32.U32 R12, R12 ;  /* 0x0000000c000c7245 */ /* 0x000fca0000201000 */
[----:B------:R-:W-:-:S04]  /*0a50*/  FMUL R17, R12, 4.6566128730773925781e-10 ;  /* 0x300000000c117820 */ /* 0x000fc80000400000 */
[----:B------:R-:W-:-:S06]  /*0a60*/  FFMA R17, R6, R17, UR6 ;  /* 0x0000000606117e23 */ /* 0x000fcc0008000011 */
[----:B------:R-:W0:Y:S02]  /*0a70*/  F2F.F64.F32 R16, R17 ;  /* 0x0000001100107310 */ /* 0x000e240000201800 */
[----:B0-----:R0:W-:Y:S02]  /*0a80*/  STG.E.64 desc[UR4][R8.64+-0x800], R16 ;  /* 0xfff8001008007986 */ /* 0x0011e4000c101b04 */
.L_x_32:
[----:B------:R-:W-:Y:S05]  /*0a90*/  BSYNC.RECONVERGENT B0 ;  /* 0x0000000000007941 */ /* 0x000fea0003800200 */
.L_x_31:
[----:B------:R-:W-:Y:S04]  /*0aa0*/  BSSY.RECONVERGENT B0, `(.L_x_33) ;  /* 0x0000011000007945 */ /* 0x000fe80003800200 */
[----:B------:R-:W-:Y:S05]  /*0ab0*/  @P0 BRA `(.L_x_34) ;  /* 0x00000000003c0947 */ /* 0x000fea0003800000 */
[----:B------:R-:W-:-:S05]  /*0ac0*/  IMAD.HI.U32 R12, R0, -0x4370ec6f, RZ ;  /* 0xbc8f1391000c7827 */ /* 0x000fca00078e00ff */
[----:B0-----:R-:W-:-:S05]  /*0ad0*/  SHF.R.U32.HI R17, RZ, 0xf, R12 ;  /* 0x0000000fff117819 */ /* 0x001fca000001160c */
        /* <DEDUP_REMOVED lines=13> */
.L_x_34:
[----:B------:R-:W-:Y:S05]  /*0bb0*/  BSYNC.RECONVERGENT B0 ;  /* 0x0000000000007941 */ /* 0x000fea0003800200 */
.L_x_33:
        /* <DEDUP_REMOVED lines=17> */
.L_x_36:
[----:B------:R-:W-:Y:S05]  /*0cd0*/  BSYNC.RECONVERGENT B0 ;  /* 0x0000000000007941 */ /* 0x000fea0003800200 */
.L_x_35:
        /* <DEDUP_REMOVED lines=17> */
.L_x_38:
[----:B------:R-:W-:Y:S05]  /*0df0*/  BSYNC.RECONVERGENT B0 ;  /* 0x0000000000007941 */ /* 0x000fea0003800200 */
.L_x_37:
[----:B------:R-:W-:Y:S01]  /*0e00*/  VIADD R13, R13, 0x200 ;  /* 0x000002000d0d7836 */ /* 0x000fe20000000000 */
[----:B------:R-:W-:Y:S01]  /*0e10*/  IADD3 R15, PT, PT, R15, 0x200, RZ ;  /* 0x000002000f0f7810 */ /* 0x000fe20007ffe0ff */
[----:B------:R-:W-:Y:S06]  /*0e20*/  @P3 BRA `(.L_x_39) ;  /* 0xfffffff800ac3947 */ /* 0x000fec000383ffff */
.L_x_30:
[----:B------:R-:W-:-:S13]  /*0e30*/  ISETP.NE.AND P0, PT, R7, RZ, PT ;  /* 0x000000ff0700720c */ /* 0x000fda0003f05270 */
[----:B------:R-:W-:Y:S05]  /*0e40*/  @!P0 EXIT ;  /* 0x000000000000894d */ /* 0x000fea0003800000 */
[----:B------:R-:W4:Y:S01]  /*0e50*/  LDC.64 R2, c[0x0][0x398] ;  /* 0x0000e600ff027b82 */ /* 0x000f220000000a00 */
[----:B------:R-:W-:Y:S01]  /*0e60*/  LEA R13, R11, R10, 0x7 ;  /* 0x0000000a0b0d7211 */ /* 0x000fe200078e38ff */
[----:B------:R-:W-:Y:S01]  /*0e70*/  IMAD.MOV R7, RZ, RZ, -R7 ;  /* 0x000000ffff077224 */ /* 0x000fe200078e0a07 */
[----:B------:R-:W5:Y:S02]  /*0e80*/  LDCU UR6, c[0x0][0x38c] ;  /* 0x00007180ff0677ac */ /* 0x000f640008000800 */
[----:B----45:R-:W-:-:S07]  /*0e90*/  IMAD.WIDE R2, R5, 0x8, R2 ;  /* 0x0000000805027825 */ /* 0x030fce00078e0202 */
.L_x_42:
        /* <DEDUP_REMOVED lines=10> */
[----:B0123--:R-:W-:Y:S02]  /*0f40*/  LOP3.LUT R9, R5, 0x7fffffff, RZ, 0x3c, !PT ;  /* 0x7fffffff05097812 */ /* 0x00ffe400078e3cff */
[----:B------:R-:W-:-:S13]  /*0f50*/  ISETP.GE.U32.AND P0, PT, R0, R5, PT ;  /* 0x000000050000720c */ /* 0x000fda0003f06070 */
[----:B------:R-:W-:-:S05]  /*0f60*/  @P0 IADD3 R9, PT, PT, -R5, RZ, RZ ;  /* 0x000000ff05090210 */ /* 0x000fca0007ffe1ff */
[----:B------:R-:W-:Y:S02]  /*0f70*/  IMAD.IADD R0, R0, 0x1, R9 ;  /* 0x0000000100007824 */ /* 0x000fe400078e0209 */
[----:B------:R-:W-:-:S03]  /*0f80*/  IMAD.WIDE R8, R13, 0x8, R2 ;  /* 0x000000080d087825 */ /* 0x000fc600078e0202 */
[----:B------:R-:W-:-:S04]  /*0f90*/  IADD3 R5, PT, PT, R0, -0x1, RZ ;  /* 0xffffffff00057810 */ /* 0x000fc80007ffe0ff */
[----:B------:R-:W-:-:S05]  /*0fa0*/  I2FP.F32.U32 R5, R5 ;  /* 0x0000000500057245 */ /* 0x000fca0000201000 */
[----:B------:R-:W-:-:S04]  /*0fb0*/  FMUL R5, R5, 4.6566128730773925781e-10 ;  /* 0x3000000005057820 */ /* 0x000fc80000400000 */
[----:B------:R-:W-:-:S04]  /*0fc0*/  FFMA R5, R6, R5, UR6 ;  /* 0x0000000606057e23 */ /* 0x000fc80008000005 */
[----:B------:R-:W0:Y:S02]  /*0fd0*/  F2F.F64.F32 R10, R5 ;  /* 0x00000005000a7310 */ /* 0x000e240000201800 */
[----:B0-----:R4:W-:Y:S02]  /*0fe0*/  STG.E.64 desc[UR4][R8.64], R10 ;  /* 0x0000000a08007986 */ /* 0x0019e4000c101b04 */
.L_x_41:
[----:B------:R-:W-:Y:S05]  /*0ff0*/  BSYNC.RECONVERGENT B0 ;  /* 0x0000000000007941 */ /* 0x000fea0003800200 */
.L_x_40:
[----:B------:R-:W-:Y:S05]  /*1000*/  @!P1 EXIT ;  /* 0x000000000000994d */ /* 0x000fea0003800000 */
[----:B------:R-:W-:Y:S01]  /*1010*/  IADD3 R13, PT, PT, R13, 0x80, RZ ;  /* 0x000000800d0d7810 */ /* 0x000fe20007ffe0ff */
[----:B------:R-:W-:Y:S06]  /*1020*/  BRA `(.L_x_42) ;  /* 0xfffffffc009c7947 */ /* 0x000fec000383ffff */
.L_x_43:
        /* <DEDUP_REMOVED lines=13> */
.L_x_48:


//--------------------- .text._ZN3cub18CUB_300001_SM_10006detail8for_each13static_kernelINS2_12policy_hub_t12policy_500_tEmN6thrust24THRUST_300001_SM_1000_NS8cuda_cub20__uninitialized_fill7functorINS7_10device_ptrIdEEdEEEEvT0_T1_ --------------------------
	.section	.text._ZN3cub18CUB_300001_SM_10006detail8for_each13static_kernelINS2_12policy_hub_t12policy_500_tEmN6thrust24THRUST_300001_SM_1000_NS8cuda_cub20__uninitialized_fill7functorINS7_10device_ptrIdEEdEEEEvT0_T1_,"ax",@progbits
	.align	128
        .global         _ZN3cub18CUB_300001_SM_10006detail8for_each13static_kernelINS2_12policy_hub_t12policy_500_tEmN6thrust24THRUST_300001_SM_1000_NS8cuda_cub20__uninitialized_fill7functorINS7_10device_ptrIdEEdEEEEvT0_T1_
        .type           _ZN3cub18CUB_300001_SM_10006detail8for_each13static_kernelINS2_12policy_hub_t12policy_500_tEmN6thrust24THRUST_300001_SM_1000_NS8cuda_cub20__uninitialized_fill7functorINS7_10device_ptrIdEEdEEEEvT0_T1_,@function
        .size           _ZN3cub18CUB_300001_SM_10006detail8for_each13static_kernelINS2_12policy_hub_t12policy_500_tEmN6thrust24THRUST_300001_SM_1000_NS8cuda_cub20__uninitialized_fill7functorINS7_10device_ptrIdEEdEEEEvT0_T1_,(.L_x_49 - _ZN3cub18CUB_300001_SM_10006detail8for_each13static_kernelINS2_12policy_hub_t12policy_500_tEmN6thrust24THRUST_300001_SM_1000_NS8cuda_cub20__uninitialized_fill7functorINS7_10device_ptrIdEEdEEEEvT0_T1_)
        .other          _ZN3cub18CUB_300001_SM_10006detail8for_each13static_kernelINS2_12policy_hub_t12policy_500_tEmN6thrust24THRUST_300001_SM_1000_NS8cuda_cub20__uninitialized_fill7functorINS7_10device_ptrIdEEdEEEEvT0_T1_,@"STO_CUDA_ENTRY STV_DEFAULT"
_ZN3cub18CUB_300001_SM_10006detail8for_each13static_kernelINS2_12policy_hub_t12policy_500_tEmN6thrust24THRUST_300001_SM_1000_NS8cuda_cub20__uninitialized_fill7functorINS7_10device_ptrIdEEdEEEEvT0_T1_:
.text._ZN3cub18CUB_300001_SM_10006detail8for_each13static_kernelINS2_12policy_hub_t12policy_500_tEmN6thrust24THRUST_300001_SM_1000_NS8cuda_cub20__uninitialized_fill7functorINS7_10device_ptrIdEEdEEEEvT0_T1_:
[----:B------:R-:W-:Y:S08]  /*0000*/  LDC R1, c[0x0][0x37c] ;  /* 0x0000df00ff017b82 */ /* 0x000ff00000000800 */
[----:B------:R-:W0:Y:S01]  /*0010*/  S2UR UR4, SR_CTAID.X ;  /* 0x00000000000479c3 */ /* 0x000e220000002500 */
[----:B------:R-:W1:Y:S01]  /*0020*/  LDCU.64 UR6, c[0x0][0x380] ;  /* 0x00007000ff0677ac */ /* 0x000e620008000a00 */
[----:B------:R-:W2:Y:S01]  /*0030*/  LDCU.64 UR8, c[0x0][0x358] ;  /* 0x00006b00ff0877ac */ /* 0x000ea20008000a00 */
[----:B0-----:R-:W-:-:S04]  /*0040*/  UIMAD.WIDE.U32 UR4, UR4, 0x200, URZ ;  /* 0x00000200040478a5 */ /* 0x001fc8000f8e00ff */
[----:B-1----:R-:W-:-:S04]  /*0050*/  UIADD3 UR6, UP0, UPT, -UR4, UR6, URZ ;  /* 0x0000000604067290 */ /* 0x002fc8000ff1e1ff */
[----:B------:R-:W-:Y:S02]  /*0060*/  UIADD3.X UR7, UPT, UPT, ~UR5, UR7, URZ, UP0, !UPT ;  /* 0x0000000705077290 */ /* 0x000fe400087fe5ff */
[----:B------:R-:W-:-:S04]  /*0070*/  UISETP.GE.U32.AND UP0, UPT, UR6, 0x200, UPT ;  /* 0x000002000600788c */ /* 0x000fc8000bf06070 */
[----:B------:R-:W-:-:S09]  /*0080*/  UISETP.GE.U32.AND.EX UP0, UPT, UR7, URZ, UPT, UP0 ;  /* 0x000000ff0700728c */ /* 0x000fd2000bf06100 */
[----:B--2---:R-:W-:Y:S05]  /*0090*/  BRA.U !UP0, `(.L_x_44) ;  /* 0x0000000108287547 */ /* 0x004fea000b800000 */
[----:B------:R-:W0:Y:S01]  /*00a0*/  S2R R0, SR_TID.X ;  /* 0x0000000000007919 */ /* 0x000e220000002100 */
[----:B------:R-:W1:Y:S01]  /*00b0*/  LDCU.64 UR6, c[0x0][0x388] ;  /* 0x00007100ff0677ac */ /* 0x000e620008000a00 */
[----:B------:R-:W2:Y:S01]  /*00c0*/  LDC.64 R4, c[0x0][0x390] ;  /* 0x0000e400ff047b82 */ /* 0x000ea20000000a00 */
[----:B0-----:R-:W-:-:S05]  /*00d0*/  IADD3 R0, P0, PT, R0, UR4, RZ ;  /* 0x0000000400007c10 */ /* 0x001fca000ff1e0ff */
[----:B------:R-:W-:Y:S01]  /*00e0*/  IMAD.X R3, RZ, RZ, UR5, P0 ;  /* 0x00000005ff037e24 */ /* 0x000fe200080e06ff */
[----:B-1----:R-:W-:-:S04]  /*00f0*/  LEA R2, P0, R0, UR6, 0x3 ;  /* 0x0000000600027c11 */ /* 0x002fc8000f8018ff */
[----:B------:R-:W-:-:S05]  /*0100*/  LEA.HI.X R3, R0, UR7, R3, 0x3, P0 ;  /* 0x0000000700037c11 */ /* 0x000fca00080f1c03 */
[----:B--2---:R-:W-:Y:S04]  /*0110*/  STG.E.64 desc[UR8][R2.64], R4 ;  /* 0x0000000402007986 */ /* 0x004fe8000c101b08 */
[----:B------:R-:W-:Y:S01]  /*0120*/  STG.E.64 desc[UR8][R2.64+0x800], R4 ;  /* 0x0008000402007986 */ /* 0x000fe2000c101b08 */
[----:B------:R-:W-:Y:S05]  /*0130*/  EXIT ;  /* 0x000000000000794d */ /* 0x000fea0003800000 */
.L_x_44:
[----:B------:R-:W0:Y:S01]  /*0140*/  S2R R0, SR_TID.X ;  /* 0x0000000000007919 */ /* 0x000e220000002100 */
[----:B------:R-:W-:Y:S01]  /*0150*/  IMAD.U32 R2, RZ, RZ, UR7 ;  /* 0x00000007ff027e24 */ /* 0x000fe2000f8e00ff */
[----:B------:R-:W1:Y:S01]  /*0160*/  LDCU.64 UR10, c[0x0][0x388] ;  /* 0x00007100ff0a77ac */ /* 0x000e620008000a00 */
[----:B------:R-:W-:Y:S01]  /*0170*/  IMAD.U32 R6, RZ, RZ, UR7 ;  /* 0x00000007ff067e24 */ /* 0x000fe2000f8e00ff */
[----:B0-----:R-:W-:-:S04]  /*0180*/  ISETP.LT.U32.AND P0, PT, R0, UR6, PT ;  /* 0x0000000600007c0c */ /* 0x001fc8000bf01070 */
[----:B------:R-:W-:Y:S01]  /*0190*/  ISETP.GT.U32.AND.EX P0, PT, R2, RZ, PT, P0 ;  /* 0x000000ff0200720c */ /* 0x000fe20003f04100 */
[C---:B------:R-:W-:Y:S01]  /*01a0*/  VIADD R2, R0.reuse, 0x100 ;  /* 0x0000010000027836 */ /* 0x040fe20000000000 */
[----:B------:R-:W-:-:S04]  /*01b0*/  IADD3 R0, P2, PT, R0, UR4, RZ ;  /* 0x0000000400007c10 */ /* 0x000fc8000ff5e0ff */
[----:B------:R-:W-:Y:S01]  /*01c0*/  ISETP.LT.U32.AND P1, PT, R2, UR6, PT ;  /* 0x0000000602007c0c */ /* 0x000fe2000bf21070 */
[----:B------:R-:W-:Y:S01]  /*01d0*/  IMAD.X R3, RZ, RZ, UR5, P2 ;  /* 0x00000005ff037e24 */ /* 0x000fe200090e06ff */
[----:B-1----:R-:W-:Y:S02]  /*01e0*/  LEA R2, P2, R0, UR10, 0x3 ;  /* 0x0000000a00027c11 */ /* 0x002fe4000f8418ff */
[----:B------:R-:W-:Y:S02]  /*01f0*/  ISETP.GT.U32.AND.EX P1, PT, R6, RZ, PT, P1 ;  /* 0x000000ff0600720c */ /* 0x000fe40003f24110 */
[----:B------:R-:W-:Y:S01]  /*0200*/  LEA.HI.X R3, R0, UR11, R3, 0x3, P2 ;  /* 0x0000000b00037c11 */ /* 0x000fe200090f1c03 */
[----:B------:R-:W0:Y:S04]  /*0210*/  @P0 LDC.64 R4, c[0x0][0x390] ;  /* 0x0000e400ff040b82 */ /* 0x000e280000000a00 */
[----:B0-----:R0:W-:Y:S06]  /*0220*/  @P0 STG.E.64 desc[UR8][R2.64], R4 ;  /* 0x0000000402000986 */ /* 0x0011ec000c101b08 */
[----:B------:R-:W-:Y:S05]  /*0230*/  @!P1 EXIT ;  /* 0x000000000000994d */ /* 0x000fea0003800000 */
[----:B0-----:R-:W0:Y:S02]  /*0240*/  LDC.64 R4, c[0x0][0x390] ;  /* 0x0000e400ff047b82 */ /* 0x001e240000000a00 */
[----:B0-----:R-:W-:Y:S01]  /*0250*/  STG.E.64 desc[UR8][R2.64+0x800], R4 ;  /* 0x0008000402007986 */ /* 0x001fe2000c101b08 */
[----:B------:R-:W-:Y:S05]  /*0260*/  EXIT ;  /* 0x000000000000794d */ /* 0x000fea0003800000 */
.L_x_45:
        /* <DEDUP_REMOVED lines=9> */
.L_x_49:


//--------------------- .text._ZN3cub18CUB_300001_SM_10006detail11EmptyKernelIvEEvv --------------------------
	.section	.text._ZN3cub18CUB_300001_SM_10006detail11EmptyKernelIvEEvv,"ax",@progbits
	.align	128
        .global         _ZN3cub18CUB_300001_SM_10006detail11EmptyKernelIvEEvv
        .type           _ZN3cub18CUB_300001_SM_10006detail11EmptyKernelIvEEvv,@function
        .size           _ZN3cub18CUB_300001_SM_10006detail11EmptyKernelIvEEvv,(.L_x_50 - _ZN3cub18CUB_300001_SM_10006detail11EmptyKernelIvEEvv)
        .other          _ZN3cub18CUB_300001_SM_10006detail11EmptyKernelIvEEvv,@"STO_CUDA_ENTRY STV_DEFAULT"
_ZN3cub18CUB_300001_SM_10006detail11EmptyKernelIvEEvv:
.text._ZN3cub18CUB_300001_SM_10006detail11EmptyKernelIvEEvv:
[----:B------:R-:W-:Y:S01]  /*0000*/  LDC R1, c[0x0][0x37c] ;  /* 0x0000df00ff017b82 */ /* 0x000fe20000000800 */
[----:B------:R-:W-:Y:S05]  /*0010*/  EXIT ;  /* 0x000000000000794d */ /* 0x000fea0003800000 */
.L_x_46:
        /* <DEDUP_REMOVED lines=14> */
.L_x_50:


//--------------------- .nv.shared.reserved.0     --------------------------
	.section	.nv.shared.reserved.0,"aw",@nobits
	.weak		__nv_reservedSMEM_offset_0_alias
	.size		__nv_reservedSMEM_offset_0_alias, 0, 64
	.other		__nv_reservedSMEM_offset_0_alias,@"STO_CUDA_RESERVED_SHARED STV_DEFAULT"
__nv_reservedSMEM_offset_0_alias:
	.zero		0
	.zero		64


//--------------------- .nv.global                --------------------------
	.section	.nv.global,"aw",@nobits
.nv.global:
	.type		_ZN30_INTERNAL_e7b38eb4_4_k_cu_main6thrust24THRUST_300001_SM_1000_NS3seqE,@object
	.size		_ZN30_INTERNAL_e7b38eb4_4_k_cu_main6thrust24THRUST_300001_SM_1000_NS3seqE,(_ZN30_INTERNAL_e7b38eb4_4_k_cu_main4cuda3std3__48in_placeE - _ZN30_INTERNAL_e7b38eb4_4_k_cu_main6thrust24THRUST_300001_SM_1000_NS3seqE)
_ZN30_INTERNAL_e7b38eb4_4_k_cu_main6thrust24THRUST_300001_SM_1000_NS3seqE:
	.zero		1
	.type		_ZN30_INTERNAL_e7b38eb4_4_k_cu_main4cuda3std3__48in_placeE,@object
	.size		_ZN30_INTERNAL_e7b38eb4_4_k_cu_main4cuda3std3__48in_placeE,(_ZN30_INTERNAL_e7b38eb4_4_k_cu_main4cuda3std6ranges3__45__cpo4sizeE - _ZN30_INTERNAL_e7b38eb4_4_k_cu_main4cuda3std3__48in_placeE)
_ZN30_INTERNAL_e7b38eb4_4_k_cu_main4cuda3std3__48in_placeE:
	.zero		1
	.type		_ZN30_INTERNAL_e7b38eb4_4_k_cu_main4cuda3std6ranges3__45__cpo4sizeE,@object
	.size		_ZN30_INTERNAL_e7b38eb4_4_k_cu_main4cuda3std6ranges3__45__cpo4sizeE,(_ZN30_INTERNAL_e7b38eb4_4_k_cu_main6thrust24THRUST_300001_SM_1000_NS12placeholders2_3E - _ZN30_INTERNAL_e7b38eb4_4_k_cu_main4cuda3std6ranges3__45__cpo4sizeE)
_ZN30_INTERNAL_e7b38eb4_4_k_cu_main4cuda3std6ranges3__45__cpo4sizeE:
	.zero		1
	.type		_ZN30_INTERNAL_e7b38eb4_4_k_cu_main6thrust24THRUST_300001_SM_1000_NS12placeholders2_3E,@object
	.size		_ZN30_INTERNAL_e7b38eb4_4_k_cu_main6thrust24THRUST_300001_SM_1000_NS12placeholders2_3E,(_ZN30_INTERNAL_e7b38eb4_4_k_cu_main4cuda3std3__45__cpo6cbeginE - _ZN30_INTERNAL_e7b38eb4_4_k_cu_main6thrust24THRUST_300001_SM_1000_NS12placeholders2_3E)
_ZN30_INTERNAL_e7b38eb4_4_k_cu_main6thrust24THRUST_300001_SM_1000_NS12placeholders2_3E:
	.zero		1
	.type		_ZN30_INTERNAL_e7b38eb4_4_k_cu_main4cuda3std3__45__cpo6cbeginE,@object
	.size		_ZN30_INTERNAL_e7b38eb4_4_k_cu_main4cuda3std3__45__cpo6cbeginE,(_ZN30_INTERNAL_e7b38eb4_4_k_cu_main4cuda3std6ranges3__45__cpo6cbeginE - _ZN30_INTERNAL_e7b38eb4_4_k_cu_main4cuda3std3__45__cpo6cbeginE)
_ZN30_INTERNAL_e7b38eb4_4_k_cu_main4cuda3std3__45__cpo6cbeginE:
	.zero		1
	.type		_ZN30_INTERNAL_e7b38eb4_4_k_cu_main4cuda3std6ranges3__45__cpo6cbeginE,@object
	.size		_ZN30_INTERNAL_e7b38eb4_4_k_cu_main4cuda3std6ranges3__45__cpo6cbeginE,(_ZN30_INTERNAL_e7b38eb4_4_k_cu_main6thrust24THRUST_300001_SM_1000_NS12placeholders2_7E - _ZN30_INTERNAL_e7b38eb4_4_k_cu_main4cuda3std6ranges3__45__cpo6cbeginE)
_ZN30_INTERNAL_e7b38eb4_4_k_cu_main4cuda3std6ranges3__45__cpo6cbeginE:
	.zero		1
	.type		_ZN30_INTERNAL_e7b38eb4_4_k_cu_main6thrust24THRUST_300001_SM_1000_NS12placeholders2_7E,@object
	.size		_ZN30_INTERNAL_e7b38eb4_4_k_cu_main6thrust24THRUST_300001_SM_1000_NS12placeholders2_7E,(_ZN30_INTERNAL_e7b38eb4_4_k_cu_main4cuda3std3__45__cpo7crbeginE - _ZN30_INTERNAL_e7b38eb4_4_k_cu_main6thrust24THRUST_300001_SM_1000_NS12placeholders2_7E)
_ZN30_INTERNAL_e7b38eb4_4_k_cu_main6thrust24THRUST_300001_SM_1000_NS12placeholders2_7E:
	.zero		1
	.type		_ZN30_INTERNAL_e7b38eb4_4_k_cu_main4cuda3std3__45__cpo7crbeginE,@object
	.size		_ZN30_INTERNAL_e7b38eb4_4_k_cu_main4cuda3std3__45__cpo7crbeginE,(_ZN30_INTERNAL_e7b38eb4_4_k_cu_main4cuda3std6ranges3__45__cpo4nextE - _ZN30_INTERNAL_e7b38eb4_4_k_cu_main4cuda3std3__45__cpo7crbeginE)
_ZN30_INTERNAL_e7b38eb4_4_k_cu_main4cuda3std3__45__cpo7crbeginE:
	.zero		1
	.type		_ZN30_INTERNAL_e7b38eb4_4_k_cu_main4cuda3std6ranges3__45__cpo4nextE,@object
	.size		_ZN30_INTERNAL_e7b38eb4_4_k_cu_main4cuda3std6ranges3__45__cpo4nextE,(_ZN30_INTERNAL_e7b38eb4_4_k_cu_main4cuda3std6ranges3__45__cpo4swapE - _ZN30_INTERNAL_e7b38eb4_4_k_cu_main4cuda3std6ranges3__45__cpo4nextE)
_ZN30_INTERNAL_e7b38eb4_4_k_cu_main4cuda3std6ranges3__45__cpo4nextE:
	.zero		1
	.type		_ZN30_INTERNAL_e7b38eb4_4_k_cu_main4cuda3std6ranges3__45__cpo4swapE,@object
	.size		_ZN30_INTERNAL_e7b38eb4_4_k_cu_main4cuda3std6ranges3__45__cpo4swapE,(_ZN30_INTERNAL_e7b38eb4_4_k_cu_main6thrust24THRUST_300001_SM_1000_NS8cuda_cub10par_nosyncE - _ZN30_INTERNAL_e7b38eb4_4_k_cu_main4cuda3std6ranges3__45__cpo4swapE)
_ZN30_INTERNAL_e7b38eb4_4_k_cu_main4cuda3std6ranges3__45__cpo4swapE:
	.zero		1
	.type		_ZN30_INTERNAL_e7b38eb4_4_k_cu_main6thrust24THRUST_300001_SM_1000_NS8cuda_cub10par_nosyncE,@object
	.size		_ZN30_INTERNAL_e7b38eb4_4_k_cu_main6thrust24THRUST_300001_SM_1000_NS8cuda_cub10par_nosyncE,(_ZN30_INTERNAL_e7b38eb4_4_k_cu_main6thrust24THRUST_300001_SM_1000_NS12placeholders2_9E - _ZN30_INTERNAL_e7b38eb4_4_k_cu_main6thrust24THRUST_300001_SM_1000_NS8cuda_cub10par_nosyncE)
_ZN30_INTERNAL_e7b38eb4_4_k_cu_main6thrust24THRUST_300001_SM_1000_NS8cuda_cub10par_nosyncE:
	.zero		1
	.type		_ZN30_INTERNAL_e7b38eb4_4_k_cu_main6thrust24THRUST_300001_SM_1000_NS12placeholders2_9E,@object
	.size		_ZN30_INTERNAL_e7b38eb4_4_k_cu_main6thrust24THRUST_300001_SM_1000_NS12placeholders2_9E,(_ZN30_INTERNAL_e7b38eb4_4_k_cu_main4cuda3std3__432_GLOBAL__N__e7b38eb4_4_k_cu_main6ignoreE - _ZN30_INTERNAL_e7b38eb4_4_k_cu_main6thrust24THRUST_300001_SM_1000_NS12placeholders2_9E)
_ZN30_INTERNAL_e7b38eb4_4_k_cu_main6thrust24THRUST_300001_SM_1000_NS12placeholders2_9E:
	.zero		1
	.type		_ZN30_INTERNAL_e7b38eb4_4_k_cu_main4cuda3std3__432_GLOBAL__N__e7b38eb4_4_k_cu_main6ignoreE,@object
	.size		_ZN30_INTERNAL_e7b38eb4_4_k_cu_main4cuda3std3__432_GLOBAL__N__e7b38eb4_4_k_cu_main6ignoreE,(_ZN30_INTERNAL_e7b38eb4_4_k_cu_main4cuda3std6ranges3__45__cpo4dataE - _ZN30_INTERNAL_e7b38eb4_4_k_cu_main4cuda3std3__432_GLOBAL__N__e7b38eb4_4_k_cu_main6ignoreE)
_ZN30_INTERNAL_e7b38eb4_4_k_cu_main4cuda3std3__432_GLOBAL__N__e7b38eb4_4_k_cu_main6ignoreE:
	.zero		1
	.type		_ZN30_INTERNAL_e7b38eb4_4_k_cu_main4cuda3std6ranges3__45__cpo4dataE,@object
	.size		_ZN30_INTERNAL_e7b38eb4_4_k_cu_main4cuda3std6ranges3__45__cpo4dataE,(_ZN30_INTERNAL_e7b38eb4_4_k_cu_main6thrust24THRUST_300001_SM_1000_NS12placeholders2_1E - _ZN30_INTERNAL_e7b38eb4_4_k_cu_main4cuda3std6ranges3__45__cpo4dataE)
_ZN30_INTERNAL_e7b38eb4_4_k_cu_main4cuda3std6ranges3__45__cpo4dataE:
	.zero		1
	.type		_ZN30_INTERNAL_e7b38eb4_4_k_cu_main6thrust24THRUST_300001_SM_1000_NS12placeholders2_1E,@object
	.size		_ZN30_INTERNAL_e7b38eb4_4_k_cu_main6thrust24THRUST_300001_SM_1000_NS12placeholders2_1E,(_ZN30_INTERNAL_e7b38eb4_4_k_cu_main4cuda3std3__45__cpo5beginE - _ZN30_INTERNAL_e7b38eb4_4_k_cu_main6thrust24THRUST_300001_SM_1000_NS12placeholders2_1E)
_ZN30_INTERNAL_e7b38eb4_4_k_cu_main6thrust24THRUST_300001_SM_1000_NS12placeholders2_1E:
	.zero		1
	.type		_ZN30_INTERNAL_e7b38eb4_4_k_cu_main4cuda3std3__45__cpo5beginE,@object
	.size		_ZN30_INTERNAL_e7b38eb4_4_k_cu_main4cuda3std3__45__cpo5beginE,(_ZN30_INTERNAL_e7b38eb4_4_k_cu_main4cuda3std6ranges3__45__cpo5beginE - _ZN30_INTERNAL_e7b38eb4_4_k_cu_main4cuda3std3__45__cpo5beginE)
_ZN30_INTERNAL_e7b38eb4_4_k_cu_main4cuda3std3__45__cpo5beginE:
	.zero		1
	.type		_ZN30_INTERNAL_e7b38eb4_4_k_cu_main4cuda3std6ranges3__45__cpo5beginE,@object
	.size		_ZN30_INTERNAL_e7b38eb4_4_k_cu_main4cuda3std6ranges3__45__cpo5beginE,(_ZN30_INTERNAL_e7b38eb4_4_k_cu_main6thrust24THRUST_300001_SM_1000_NS12placeholders2_5E - _ZN30_INTERNAL_e7b38eb4_4_k_cu_main4cuda3std6ranges3__45__cpo5beginE)
_ZN30_INTERNAL_e7b38eb4_4_k_cu_main4cuda3std6ranges3__45__cpo5beginE:
	.zero		1
	.type		_ZN30_INTERNAL_e7b38eb4_4_k_cu_main6thrust24THRUST_300001_SM_1000_NS12placeholders2_5E,@object
	.size		_ZN30_INTERNAL_e7b38eb4_4_k_cu_main6thrust24THRUST_300001_SM_1000_NS12placeholders2_5E,(_ZN30_INTERNAL_e7b38eb4_4_k_cu_main4cuda3std3__45__cpo6rbeginE - _ZN30_INTERNAL_e7b38eb4_4_k_cu_main6thrust24THRUST_300001_SM_1000_NS12placeholders2_5E)
_ZN30_INTERNAL_e7b38eb4_4_k_cu_main6thrust24THRUST_300001_SM_1000_NS12placeholders2_5E:
	.zero		1
	.type		_ZN30_INTERNAL_e7b38eb4_4_k_cu_main4cuda3std3__45__cpo6rbeginE,@object
	.size		_ZN30_INTERNAL_e7b38eb4_4_k_cu_main4cuda3std3__45__cpo6rbeginE,(_ZN30_INTERNAL_e7b38eb4_4_k_cu_main4cuda3std6ranges3__45__cpo7advanceE - _ZN30_INTERNAL_e7b38eb4_4_k_cu_main4cuda3std3__45__cpo6rbeginE)
_ZN30_INTERNAL_e7b38eb4_4_k_cu_main4cuda3std3__45__cpo6rbeginE:
	.zero		1
	.type		_ZN30_INTERNAL_e7b38eb4_4_k_cu_main4cuda3std6ranges3__45__cpo7advanceE,@object
	.size		_ZN30_INTERNAL_e7b38eb4_4_k_cu_main4cuda3std6ranges3__45__cpo7advanceE,(_ZN30_INTERNAL_e7b38eb4_4_k_cu_main4cuda3std3__47nulloptE - _ZN30_INTERNAL_e7b38eb4_4_k_cu_main4cuda3std6ranges3__45__cpo7advanceE)
_ZN30_INTERNAL_e7b38eb4_4_k_cu_main4cuda3std6ranges3__45__cpo7advanceE:
	.zero		1
	.type		_ZN30_INTERNAL_e7b38eb4_4_k_cu_main4cuda3std3__47nulloptE,@object
	.size		_ZN30_INTERNAL_e7b38eb4_4_k_cu_main4cuda3std3__47nulloptE,(_ZN30_INTERNAL_e7b38eb4_4_k_cu_main4cuda3std6ranges3__45__cpo8distanceE - _ZN30_INTERNAL_e7b38eb4_4_k_cu_main4cuda3std3__47nulloptE)
_ZN30_INTERNAL_e7b38eb4_4_k_cu_main4cuda3std3__47nulloptE:
	.zero		1
	.type		_ZN30_INTERNAL_e7b38eb4_4_k_cu_main4cuda3std6ranges3__45__cpo8distanceE,@object
	.size		_ZN30_INTERNAL_e7b38eb4_4_k_cu_main4cuda3std6ranges3__45__cpo8distanceE,(_ZN30_INTERNAL_e7b38eb4_4_k_cu_main6thrust24THRUST_300001_SM_1000_NS12placeholders3_10E - _ZN30_INTERNAL_e7b38eb4_4_k_cu_main4cuda3std6ranges3__45__cpo8distanceE)
_ZN30_INTERNAL_e7b38eb4_4_k_cu_main4cuda3std6ranges3__45__cpo8distanceE:
	.zero		1
	.type		_ZN30_INTERNAL_e7b38eb4_4_k_cu_main6thrust24THRUST_300001_SM_1000_NS12placeholders3_10E,@object
	.size		_ZN30_INTERNAL_e7b38eb4_4_k_cu_main6thrust24THRUST_300001_SM_1000_NS12placeholders3_10E,(_ZN30_INTERNAL_e7b38eb4_4_k_cu_main4cuda3std3__419piecewise_constructE - _ZN30_INTERNAL_e7b38eb4_4_k_cu_main6thrust24THRUST_300001_SM_1000_NS12placeholders3_10E)
_ZN30_INTERNAL_e7b38eb4_4_k_cu_main6thrust24THRUST_300001_SM_1000_NS12placeholders3_10E:
	.zero		1
	.type		_ZN30_INTERNAL_e7b38eb4_4_k_cu_main4cuda3std3__419piecewise_constructE,@object
	.size		_ZN30_INTERNAL_e7b38eb4_4_k_cu_main4cuda3std3__419piecewise_constructE,(_ZN30_INTERNAL_e7b38eb4_4_k_cu_main4cuda3std6ranges3__45__cpo5cdataE - _ZN30_INTERNAL_e7b38eb4_4_k_cu_main4cuda3std3__419piecewise_constructE)
_ZN30_INTERNAL_e7b38eb4_4_k_cu_main4cuda3std3__419piecewise_constructE:
	.zero		1
	.type		_ZN30_INTERNAL_e7b38eb4_4_k_cu_main4cuda3std6ranges3__45__cpo5cdataE,@object
	.size		_ZN30_INTERNAL_e7b38eb4_4_k_cu_main4cuda3std6ranges3__45__cpo5cdataE,(_ZN30_INTERNAL_e7b38eb4_4_k_cu_main6thrust24THRUST_300001_SM_1000_NS12placeholders2_2E - _ZN30_INTERNAL_e7b38eb4_4_k_cu_main4cuda3std6ranges3__45__cpo5cdataE)
_ZN30_INTERNAL_e7b38eb4_4_k_cu_main4cuda3std6ranges3__45__cpo5cdataE:
	.zero		1
	.type		_ZN30_INTERNAL_e7b38eb4_4_k_cu_main6thrust24THRUST_300001_SM_1000_NS12placeholders2_2E,@object
	.size		_ZN30_INTERNAL_e7b38eb4_4_k_cu_main6thrust24THRUST_300001_SM_1000_NS12placeholders2_2E,(_ZN30_INTERNAL_e7b38eb4_4_k_cu_main4cuda3std3__45__cpo3endE - _ZN30_INTERNAL_e7b38eb4_4_k_cu_main6thrust24THRUST_300001_SM_1000_NS12placeholders2_2E)
_ZN30_INTERNAL_e7b38eb4_4_k_cu_main6thrust24THRUST_300001_SM_1000_NS12placeholders2_2E:
	.zero		1
	.type		_ZN30_INTERNAL_e7b38eb4_4_k_cu_main4cuda3std3__45__cpo3endE,@object
	.size		_ZN30_INTERNAL_e7b38eb4_4_k_cu_main4cuda3std3__45__cpo3endE,(_ZN30_INTERNAL_e7b38eb4_4_k_cu_main4cuda3std6ranges3__45__cpo3endE - _ZN30_INTERNAL_e7b38eb4_4_k_cu_main4cuda3std3__45__cpo3endE)
_ZN30_INTERNAL_e7b38eb4_4_k_cu_main4cuda3std3__45__cpo3endE:
	.zero		1
	.type		_ZN30_INTERNAL_e7b38eb4_4_k_cu_main4cuda3std6ranges3__45__cpo3endE,@object
	.size		_ZN30_INTERNAL_e7b38eb4_4_k_cu_main4cuda3std6ranges3__45__cpo3endE,(_ZN30_INTERNAL_e7b38eb4_4_k_cu_main6thrust24THRUST_300001_SM_1000_NS12placeholders2_6E - _ZN30_INTERNAL_e7b38eb4_4_k_cu_main4cuda3std6ranges3__45__cpo3endE)
_ZN30_INTERNAL_e7b38eb4_4_k_cu_main4cuda3std6ranges3__45__cpo3endE:
	.zero		1
	.type		_ZN30_INTERNAL_e7b38eb4_4_k_cu_main6thrust24THRUST_300001_SM_1000_NS12placeholders2_6E,@object
	.size		_ZN30_INTERNAL_e7b38eb4_4_k_cu_main6thrust24THRUST_300001_SM_1000_NS12placeholders2_6E,(_ZN30_INTERNAL_e7b38eb4_4_k_cu_main4cuda3std3__45__cpo4rendE - _ZN30_INTERNAL_e7b38eb4_4_k_cu_main6thrust24THRUST_300001_SM_1000_NS12placeholders2_6E)
_ZN30_INTERNAL_e7b38eb4_4_k_cu_main6thrust24THRUST_300001_SM_1000_NS12placeholders2_6E:
	.zero		1
	.type		_ZN30_INTERNAL_e7b38eb4_4_k_cu_main4cuda3std3__45__cpo4rendE,@object
	.size		_ZN30_INTERNAL_e7b38eb4_4_k_cu_main4cuda3std3__45__cpo4rendE,(_ZN30_INTERNAL_e7b38eb4_4_k_cu_main4cuda3std6ranges3__45__cpo9iter_swapE - _ZN30_INTERNAL_e7b38eb4_4_k_cu_main4cuda3std3__45__cpo4rendE)
_ZN30_INTERNAL_e7b38eb4_4_k_cu_main4cuda3std3__45__cpo4rendE:
	.zero		1
	.type		_ZN30_INTERNAL_e7b38eb4_4_k_cu_main4cuda3std6ranges3__45__cpo9iter_swapE,@object
	.size		_ZN30_INTERNAL_e7b38eb4_4_k_cu_main4cuda3std6ranges3__45__cpo9iter_swapE,(_ZN30_INTERNAL_e7b38eb4_4_k_cu_main4cuda3std3__48unexpectE - _ZN30_INTERNAL_e7b38eb4_4_k_cu_main4cuda3std6ranges3__45__cpo9iter_swapE)
_ZN30_INTERNAL_e7b38eb4_4_k_cu_main4cuda3std6ranges3__45__cpo9iter_swapE:
	.zero		1
	.type		_ZN30_INTERNAL_e7b38eb4_4_k_cu_main4cuda3std3__48unexpectE,@object
	.size		_ZN30_INTERNAL_e7b38eb4_4_k_cu_main4cuda3std3__48unexpectE,(_ZN30_INTERNAL_e7b38eb4_4_k_cu_main6thrust24THRUST_300001_SM_1000_NS8cuda_cub3parE - _ZN30_INTERNAL_e7b38eb4_4_k_cu_main4cuda3std3__48unexpectE)
_ZN30_INTERNAL_e7b38eb4_4_k_cu_main4cuda3std3__48unexpectE:
	.zero		1
	.type		_ZN30_INTERNAL_e7b38eb4_4_k_cu_main6thrust24THRUST_300001_SM_1000_NS8cuda_cub3parE,@object
	.size		_ZN30_INTERNAL_e7b38eb4_4_k_cu_main6thrust24THRUST_300001_SM_1000_NS8cuda_cub3parE,(_ZN30_INTERNAL_e7b38eb4_4_k_cu_main6thrust24THRUST_300001_SM_1000_NS12placeholders2_4E - _ZN30_INTERNAL_e7b38eb4_4_k_cu_main6thrust24THRUST_300001_SM_1000_NS8cuda_cub3parE)
_ZN30_INTERNAL_e7b38eb4_4_k_cu_main6thrust24THRUST_300001_SM_1000_NS8cuda_cub3parE:
	.zero		1
	.type		_ZN30_INTERNAL_e7b38eb4_4_k_cu_main6thrust24THRUST_300001_SM_1000_NS12placeholders2_4E,@object
	.size		_ZN30_INTERNAL_e7b38eb4_4_k_cu_main6thrust24THRUST_300001_SM_1000_NS12placeholders2_4E,(_ZN30_INTERNAL_e7b38eb4_4_k_cu_main4cuda3std3__45__cpo4cendE - _ZN30_INTERNAL_e7b38eb4_4_k_cu_main6thrust24THRUST_300001_SM_1000_NS12placeholders2_4E)
_ZN30_INTERNAL_e7b38eb4_4_k_cu_main6thrust24THRUST_300001_SM_1000_NS12placeholders2_4E:
	.zero		1
	.type		_ZN30_INTERNAL_e7b38eb4_4_k_cu_main4cuda3std3__45__cpo4cendE,@object
	.size		_ZN30_INTERNAL_e7b38eb4_4_k_cu_main4cuda3std3__45__cpo4cendE,(_ZN30_INTERNAL_e7b38eb4_4_k_cu_main4cuda3std6ranges3__45__cpo4cendE - _ZN30_INTERNAL_e7b38eb4_4_k_cu_main4cuda3std3__45__cpo4cendE)
_ZN30_INTERNAL_e7b38eb4_4_k_cu_main4cuda3std3__45__cpo4cendE:
	.zero		1
	.type		_ZN30_INTERNAL_e7b38eb4_4_k_cu_main4cuda3std6ranges3__45__cpo4cendE,@object
	.size		_ZN30_INTERNAL_e7b38eb4_4_k_cu_main4cuda3std6ranges3__45__cpo4cendE,(_ZN30_INTERNAL_e7b38eb4_4_k_cu_main4cuda3std3__420unreachable_sentinelE - _ZN30_INTERNAL_e7b38eb4_4_k_cu_main4cuda3std6ranges3__45__cpo4cendE)
_ZN30_INTERNAL_e7b38eb4_4_k_cu_main4cuda3std6ranges3__45__cpo4cendE:
	.zero		1
	.type		_ZN30_INTERNAL_e7b38eb4_4_k_cu_main4cuda3std3__420unreachable_sentinelE,@object
	.size		_ZN30_INTERNAL_e7b38eb4_4_k_cu_main4cuda3std3__420unreachable_sentinelE,(_ZN30_INTERNAL_e7b38eb4_4_k_cu_main4cuda3std6ranges3__45__cpo5ssizeE - _ZN30_INTERNAL_e7b38eb4_4_k_cu_main4cuda3std3__420unreachable_sentinelE)
_ZN30_INTERNAL_e7b38eb4_4_k_cu_main4cuda3std3__420unreachable_sentinelE:
	.zero		1
	.type		_ZN30_INTERNAL_e7b38eb4_4_k_cu_main4cuda3std6ranges3__45__cpo5ssizeE,@object
	.size		_ZN30_INTERNAL_e7b38eb4_4_k_cu_main4cuda3std6ranges3__45__cpo5ssizeE,(_ZN30_INTERNAL_e7b38eb4_4_k_cu_main6thrust24THRUST_300001_SM_1000_NS12placeholders2_8E - _ZN30_INTERNAL_e7b38eb4_4_k_cu_main4cuda3std6ranges3__45__cpo5ssizeE)
_ZN30_INTERNAL_e7b38eb4_4_k_cu_main4cuda3std6ranges3__45__cpo5ssizeE:
	.zero		1
	.type		_ZN30_INTERNAL_e7b38eb4_4_k_cu_main6thrust24THRUST_300001_SM_1000_NS12placeholders2_8E,@object
	.size		_ZN30_INTERNAL_e7b38eb4_4_k_cu_main6thrust24THRUST_300001_SM_1000_NS12placeholders2_8E,(_ZN30_INTERNAL_e7b38eb4_4_k_cu_main4cuda3std3__45__cpo5crendE - _ZN30_INTERNAL_e7b38eb4_4_k_cu_main6thrust24THRUST_300001_SM_1000_NS12placeholders2_8E)
_ZN30_INTERNAL_e7b38eb4_4_k_cu_main6thrust24THRUST_300001_SM_1000_NS12placeholders2_8E:
	.zero		1
	.type		_ZN30_INTERNAL_e7b38eb4_4_k_cu_main4cuda3std3__45__cpo5crendE,@object
	.size		_ZN30_INTERNAL_e7b38eb4_4_k_cu_main4cuda3std3__45__cpo5crendE,(_ZN30_INTERNAL_e7b38eb4_4_k_cu_main4cuda3std6ranges3__45__cpo4prevE - _ZN30_INTERNAL_e7b38eb4_4_k_cu_main4cuda3std3__45__cpo5crendE)
_ZN30_INTERNAL_e7b38eb4_4_k_cu_main4cuda3std3__45__cpo5crendE:
	.zero		1
	.type		_ZN30_INTERNAL_e7b38eb4_4_k_cu_main4cuda3std6ranges3__45__cpo4prevE,@object
	.size		_ZN30_INTERNAL_e7b38eb4_4_k_cu_main4cuda3std6ranges3__45__cpo4prevE,(_ZN30_INTERNAL_e7b38eb4_4_k_cu_main4cuda3std6ranges3__45__cpo9iter_moveE - _ZN30_INTERNAL_e7b38eb4_4_k_cu_main4cuda3std6ranges3__45__cpo4prevE)
_ZN30_INTERNAL_e7b38eb4_4_k_cu_main4cuda3std6ranges3__45__cpo4prevE:
	.zero		1
	.type		_ZN30_INTERNAL_e7b38eb4_4_k_cu_main4cuda3std6ranges3__45__cpo9iter_moveE,@object
	.size		_ZN30_INTERNAL_e7b38eb4_4_k_cu_main4cuda3std6ranges3__45__cpo9iter_moveE,(_ZN30_INTERNAL_e7b38eb4_4_k_cu_main6thrust24THRUST_300001_SM_1000_NS6system6detail10sequential3seqE - _ZN30_INTERNAL_e7b38eb4_4_k_cu_main4cuda3std6ranges3__45__cpo9iter_moveE)
_ZN30_INTERNAL_e7b38eb4_4_k_cu_main4cuda3std6ranges3__45__cpo9iter_moveE:
	.zero		1
	.type		_ZN30_INTERNAL_e7b38eb4_4_k_cu_main6thrust24THRUST_300001_SM_1000_NS6system6detail10sequential3seqE,@object
	.size		_ZN30_INTERNAL_e7b38eb4_4_k_cu_main6thrust24THRUST_300001_SM_1000_NS6system6detail10sequential3seqE,(.L_31 - _ZN30_INTERNAL_e7b38eb4_4_k_cu_main6thrust24THRUST_300001_SM_1000_NS6system6detail10sequential3seqE)
_ZN30_INTERNAL_e7b38eb4_4_k_cu_main6thrust24THRUST_300001_SM_1000_NS6system6detail10sequential3seqE:
	.zero		1
.L_31:


//--------------------- .nv.constant0._ZN3cub18CUB_300001_SM_10006detail9transform16transform_kernelINS2_10policy_hubILb1EN4cuda3std3__45tupleIJN6thrust24THRUST_300001_SM_1000_NS17counting_iteratorIiNSA_11use_defaultESC_SC_EEEEEE10policy1000El7rng_gpuNSA_6detail15normal_iteratorINSA_10device_ptrIdEEEEJSD_EEEvT0_iT1_T2_DpNS2_10kernel_argIT3_EE --------------------------
	.section	.nv.constant0._ZN3cub18CUB_300001_SM_10006detail9transform16transform_kernelINS2_10policy_hubILb1EN4cuda3std3__45tupleIJN6thrust24THRUST_300001_SM_1000_NS17counting_iteratorIiNSA_11use_defaultESC_SC_EEEEEE10policy1000El7rng_gpuNSA_6detail15normal_iteratorINSA_10device_ptrIdEEEEJSD_EEEvT0_iT1_T2_DpNS2_10kernel_argIT3_EE,"a",@progbits
	.sectionflags	@""
	.align	4
.nv.constant0._ZN3cub18CUB_300001_SM_10006detail9transform16transform_kernelINS2_10policy_hubILb1EN4cuda3std3__45tupleIJN6thrust24THRUST_300001_SM_1000_NS17counting_iteratorIiNSA_11use_defaultESC_SC_EEEEEE10policy1000El7rng_gpuNSA_6detail15normal_iteratorINSA_10device_ptrIdEEEEJSD_EEEvT0_iT1_T2_DpNS2_10kernel_argIT3_EE:
	.zero		944


//--------------------- .nv.constant0._ZN3cub18CUB_300001_SM_10006detail9transform16transform_kernelINS2_10policy_hubILb1EN4cuda3std3__45tupleIJN6thrust24THRUST_300001_SM_1000_NS17counting_iteratorIiNSA_11use_defaultESC_SC_EEEEEE10policy1000Ei7rng_gpuNSA_6detail15normal_iteratorINSA_10device_ptrIdEEEEJSD_EEEvT0_iT1_T2_DpNS2_10kernel_argIT3_EE --------------------------
	.section	.nv.constant0._ZN3cub18CUB_300001_SM_10006detail9transform16transform_kernelINS2_10policy_hubILb1EN4cuda3std3__45tupleIJN6thrust24THRUST_300001_SM_1000_NS17counting_iteratorIiNSA_11use_defaultESC_SC_EEEEEE10policy1000Ei7rng_gpuNSA_6detail15normal_iteratorINSA_10device_ptrIdEEEEJSD_EEEvT0_iT1_T2_DpNS2_10kernel_argIT3_EE,"a",@progbits
	.sectionflags	@""
	.align	4
.nv.constant0._ZN3cub18CUB_300001_SM_10006detail9transform16transform_kernelINS2_10policy_hubILb1EN4cuda3std3__45tupleIJN6thrust24THRUST_300001_SM_1000_NS17counting_iteratorIiNSA_11use_defaultESC_SC_EEEEEE10policy1000Ei7rng_gpuNSA_6detail15normal_iteratorINSA_10device_ptrIdEEEEJSD_EEEvT0_iT1_T2_DpNS2_10kernel_argIT3_EE:
	.zero		944


//--------------------- .nv.constant0._ZN3cub18CUB_300001_SM_10006detail8for_each13static_kernelINS2_12policy_hub_t12policy_500_tEmN6thrust24THRUST_300001_SM_1000_NS8cuda_cub20__uninitialized_fill7functorINS7_10device_ptrIdEEdEEEEvT0_T1_ --------------------------
	.section	.nv.constant0._ZN3cub18CUB_300001_SM_10006detail8for_each13static_kernelINS2_12policy_hub_t12policy_500_tEmN6thrust24THRUST_300001_SM_1000_NS8cuda_cub20__uninitialized_fill7functorINS7_10device_ptrIdEEdEEEEvT0_T1_,"a",@progbits
	.sectionflags	@""
	.align	4
.nv.constant0._ZN3cub18CUB_300001_SM_10006detail8for_each13static_kernelINS2_12policy_hub_t12policy_500_tEmN6thrust24THRUST_300001_SM_1000_NS8cuda_cub20__uninitialized_fill7functorINS7_10device_ptrIdEEdEEEEvT0_T1_:
	.zero		920


//--------------------- .nv.constant0._ZN3cub18CUB_300001_SM_10006detail11EmptyKernelIvEEvv --------------------------
	.section	.nv.constant0._ZN3cub18CUB_300001_SM_10006detail11EmptyKernelIvEEvv,"a",@progbits
	.sectionflags	@""
	.align	4
.nv.constant0._ZN3cub18CUB_300001_SM_10006detail11EmptyKernelIvEEvv:
	.zero		896


//--------------------- SYMBOLS --------------------------

	.type		.nv.reservedSmem.offset0,@object
	.size		.nv.reservedSmem.offset0,0x4
